def matmul_kernel(
    a_ptr,
    b_ptr,
    c_ptr,
    M,
    N,
    K,
    stride_am,
    stride_ak,
    stride_bk,
    stride_bn,
    stride_cm,
    stride_cn,
    BLOCK_M: tl.constexpr,
    BLOCK_N: tl.constexpr,
    BLOCK_K: tl.constexpr,
    GROUP_M: tl.constexpr,
):
    pid = tl.program_id(axis=0)
    num_pid_m = tl.cdiv(M, BLOCK_M)
    num_pid_n = tl.cdiv(N, BLOCK_N)
    num_pid_in_group = GROUP_M * num_pid_n
    group_id = pid // num_pid_in_group
    first_pid_m = group_id * GROUP_M
    group_size_m = min(num_pid_m - first_pid_m, GROUP_M)
    pid_m = first_pid_m + ((pid % num_pid_in_group) % group_size_m)
    pid_n = (pid % num_pid_in_group) // group_size_m

    offs_am = (pid_m * BLOCK_M + tl.arange(0, BLOCK_M)) % M
    offs_bn = (pid_n * BLOCK_N + tl.arange(0, BLOCK_N)) % N
    offs_k = tl.arange(0, BLOCK_K)
    a_ptrs = a_ptr + offs_am[:, None] * stride_am + offs_k[None, :] * stride_ak
    b_ptrs = b_ptr + offs_k[:, None] * stride_bk + offs_bn[None, :] * stride_bn

    acc = tl.zeros((BLOCK_M, BLOCK_N), dtype=tl.float32)
    for kk in range(0, tl.cdiv(K, BLOCK_K)):
        a = tl.load(a_ptrs, mask=offs_k[None, :] < K - kk * BLOCK_K, other=0.0)
        b = tl.load(b_ptrs, mask=offs_k[:, None] < K - kk * BLOCK_K, other=0.0)
        acc = tl.dot(a, b, acc)
        a_ptrs += BLOCK_K * stride_ak
        b_ptrs += BLOCK_K * stride_bk

    c = acc.to(c_ptr.dtype.element_ty)
    offs_cm = pid_m * BLOCK_M + tl.arange(0, BLOCK_M)
    offs_cn = pid_n * BLOCK_N + tl.arange(0, BLOCK_N)
    c_ptrs = c_ptr + offs_cm[:, None] * stride_cm + offs_cn[None, :] * stride_cn
    mask = (offs_cm[:, None] < M) & (offs_cn[None, :] < N)
    tl.store(c_ptrs, c, mask=mask)

# config = {"BLOCK_K": 32, "BLOCK_M": 16, "BLOCK_N": 256, "GROUP_M": 8, "arch": "sm_100", "dtype": "bf16", "num_ctas": 1, "num_stages": 2, "num_warps": 8}
# arch = sm_100


// ===== COMPILED SASS (sm_100a) =====

	.target	sm_100a

	.elftype	@"ET_EXEC"


//--------------------- .note.nv.tkinfo           --------------------------
	.section	.note.nv.tkinfo,"",@"SHT_NOTE"
	.sectionflags	@"SHF_NOTE_NV_TKINFO"
	.tkinfo
        /*0018*/ 	.word	0x00000081
        /*0030*/ 	.string	""
        /*0030*/ 	.string	"ptxas-blackwell"
        /*0030*/ 	.string	"Cuda compilation tools, release 12.9, V12.9.86"
        /*0030*/ 	.string	"Build cuda_12.9.r12.9/compiler.36037853_0"
        /*0030*/ 	.string	"-v  -suppress-debug-info  -lineinfo  -arch sm_100a "



//--------------------- .note.nv.cuver            --------------------------
	.section	.note.nv.cuver,"",@"SHT_NOTE"
	.sectionflags	@"SHF_NOTE_NV_CUVER"
        /*0018*/ 	.short	0x0001
        /*001a*/ 	.short	0x0064
        /*001c*/ 	.short	0x0001
        /*001e*/ 	.short	0x0000
        /*0020*/ 	.short	0x0001
        /*0022*/ 	.short	0x0000


//--------------------- .nv.info                  --------------------------
	.section	.nv.info,"",@"SHT_CUDA_INFO"
	.align	4


	//----- nvinfo : EIATTR_REGCOUNT
	.align		4
        /*0000*/ 	.byte	0x04, 0x2f
        /*0002*/ 	.short	(.L_1 - .L_0)
	.align		4
.L_0:
        /*0004*/ 	.word	index@(matmul_kernel)
        /*0008*/ 	.word	0x00000080


	//----- nvinfo : EIATTR_FRAME_SIZE
	.align		4
.L_1:
        /*000c*/ 	.byte	0x04, 0x11
        /*000e*/ 	.short	(.L_3 - .L_2)
	.align		4
.L_2:
        /*0010*/ 	.word	index@(matmul_kernel)
        /*0014*/ 	.word	0x00000000


	//----- nvinfo : EIATTR_MIN_STACK_SIZE
	.align		4
.L_3:
        /*0018*/ 	.byte	0x04, 0x12
        /*001a*/ 	.short	(.L_5 - .L_4)
	.align		4
.L_4:
        /*001c*/ 	.word	index@(matmul_kernel)
        /*0020*/ 	.word	0x00000000
.L_5:


//--------------------- .nv.info.matmul_kernel    --------------------------
	.section	.nv.info.matmul_kernel,"",@"SHT_CUDA_INFO"
	.sectionflags	@""
	.align	4


	//----- nvinfo : EIATTR_CUDA_API_VERSION
	.align		4
        /*0000*/ 	.byte	0x04, 0x37
        /*0002*/ 	.short	(.L_7 - .L_6)
.L_6:
        /*0004*/ 	.word	0x00000081


	//----- nvinfo : EIATTR_KPARAM_INFO
	.align		4
.L_7:
        /*0008*/ 	.byte	0x04, 0x17
        /*000a*/ 	.short	(.L_9 - .L_8)
.L_8:
        /*000c*/ 	.word	0x00000000
        /*0010*/ 	.short	0x000d
        /*0012*/ 	.short	0x0048
        /*0014*/ 	.byte	0x00, 0xf4, 0x21, 0x00


	//----- nvinfo : EIATTR_KPARAM_INFO
	.align		4
.L_9:
        /*0018*/ 	.byte	0x04, 0x17
        /*001a*/ 	.short	(.L_11 - .L_10)
.L_10:
        /*001c*/ 	.word	0x00000000
        /*0020*/ 	.short	0x000c
        /*0022*/ 	.short	0x0040
        /*0024*/ 	.byte	0x00, 0xf4, 0x21, 0x00


	//----- nvinfo : EIATTR_KPARAM_INFO
	.align		4
.L_11:
        /*0028*/ 	.byte	0x04, 0x17
        /*002a*/ 	.short	(.L_13 - .L_12)
.L_12:
        /*002c*/ 	.word	0x00000000
        /*0030*/ 	.short	0x000b
        /*0032*/ 	.short	0x0038
        /*0034*/ 	.byte	0x00, 0xf0, 0x11, 0x00


	//----- nvinfo : EIATTR_KPARAM_INFO
	.align		4
.L_13:
        /*0038*/ 	.byte	0x04, 0x17
        /*003a*/ 	.short	(.L_15 - .L_14)
.L_14:
        /*003c*/ 	.word	0x00000000
        /*0040*/ 	.short	0x000a
        /*0042*/ 	.short	0x0034
        /*0044*/ 	.byte	0x00, 0xf0, 0x11, 0x00


	//----- nvinfo : EIATTR_KPARAM_INFO
	.align		4
.L_15:
        /*0048*/ 	.byte	0x04, 0x17
        /*004a*/ 	.short	(.L_17 - .L_16)
.L_16:
        /*004c*/ 	.word	0x00000000
        /*0050*/ 	.short	0x0009
        /*0052*/ 	.short	0x0030
        /*0054*/ 	.byte	0x00, 0xf0, 0x11, 0x00


	//----- nvinfo : EIATTR_KPARAM_INFO
	.align		4
.L_17:
        /*0058*/ 	.byte	0x04, 0x17
        /*005a*/ 	.short	(.L_19 - .L_18)
.L_18:
        /*005c*/ 	.word	0x00000000
        /*0060*/ 	.short	0x0008
        /*0062*/ 	.short	0x002c
        /*0064*/ 	.byte	0x00, 0xf0, 0x11, 0x00


	//----- nvinfo : EIATTR_KPARAM_INFO
	.align		4
.L_19:
        /*0068*/ 	.byte	0x04, 0x17
        /*006a*/ 	.short	(.L_21 - .L_20)
.L_20:
        /*006c*/ 	.word	0x00000000
        /*0070*/ 	.short	0x0007
        /*0072*/ 	.short	0x0028
        /*0074*/ 	.byte	0x00, 0xf0, 0x11, 0x00


	//----- nvinfo : EIATTR_KPARAM_INFO
	.align		4
.L_21:
        /*0078*/ 	.byte	0x04, 0x17
        /*007a*/ 	.short	(.L_23 - .L_22)
.L_22:
        /*007c*/ 	.word	0x00000000
        /*0080*/ 	.short	0x0006
        /*0082*/ 	.short	0x0024
        /*0084*/ 	.byte	0x00, 0xf0, 0x11, 0x00


	//----- nvinfo : EIATTR_KPARAM_INFO
	.align		4
.L_23:
        /*0088*/ 	.byte	0x04, 0x17
        /*008a*/ 	.short	(.L_25 - .L_24)
.L_24:
        /*008c*/ 	.word	0x00000000
        /*0090*/ 	.short	0x0005
        /*0092*/ 	.short	0x0020
        /*0094*/ 	.byte	0x00, 0xf0, 0x11, 0x00


	//----- nvinfo : EIATTR_KPARAM_INFO
	.align		4
.L_25:
        /*0098*/ 	.byte	0x04, 0x17
        /*009a*/ 	.short	(.L_27 - .L_26)
.L_26:
        /*009c*/ 	.word	0x00000000
        /*00a0*/ 	.short	0x0004
        /*00a2*/ 	.short	0x001c
        /*00a4*/ 	.byte	0x00, 0xf0, 0x11, 0x00


	//----- nvinfo : EIATTR_KPARAM_INFO
	.align		4
.L_27:
        /*00a8*/ 	.byte	0x04, 0x17
        /*00aa*/ 	.short	(.L_29 - .L_28)
.L_28:
        /*00ac*/ 	.word	0x00000000
        /*00b0*/ 	.short	0x0003
        /*00b2*/ 	.short	0x0018
        /*00b4*/ 	.byte	0x00, 0xf0, 0x11, 0x00


	//----- nvinfo : EIATTR_KPARAM_INFO
	.align		4
.L_29:
        /*00b8*/ 	.byte	0x04, 0x17
        /*00ba*/ 	.short	(.L_31 - .L_30)
.L_30:
        /*00bc*/ 	.word	0x00000000
        /*00c0*/ 	.short	0x0002
        /*00c2*/ 	.short	0x0010
        /*00c4*/ 	.byte	0x00, 0xf4, 0x21, 0x00


	//----- nvinfo : EIATTR_KPARAM_INFO
	.align		4
.L_31:
        /*00c8*/ 	.byte	0x04, 0x17
        /*00ca*/ 	.short	(.L_33 - .L_32)
.L_32:
        /*00cc*/ 	.word	0x00000000
        /*00d0*/ 	.short	0x0001
        /*00d2*/ 	.short	0x0008
        /*00d4*/ 	.byte	0x00, 0xf4, 0x21, 0x00


	//----- nvinfo : EIATTR_KPARAM_INFO
	.align		4
.L_33:
        /*00d8*/ 	.byte	0x04, 0x17
        /*00da*/ 	.short	(.L_35 - .L_34)
.L_34:
        /*00dc*/ 	.word	0x00000000
        /*00e0*/ 	.short	0x0000
        /*00e2*/ 	.short	0x0000
        /*00e4*/ 	.byte	0x00, 0xf4, 0x21, 0x00


	//----- nvinfo : EIATTR_SPARSE_MMA_MASK
	.align		4
.L_35:
        /*00e8*/ 	.byte	0x03, 0x50
        /*00ea*/ 	.short	0x0000


	//----- nvinfo : EIATTR_MAXREG_COUNT
	.align		4
        /*00ec*/ 	.byte	0x03, 0x1b
        /*00ee*/ 	.short	0x00ff


	//----- nvinfo : EIATTR_NUM_BARRIERS
	.align		4
        /*00f0*/ 	.byte	0x02, 0x4c
        /*00f2*/ 	.byte	0x01
	.zero		1


	//----- nvinfo : EIATTR_VRC_CTA_INIT_COUNT
	.align		4
        /*00f4*/ 	.byte	0x02, 0x4a
	.zero		1
	.zero		1


	//----- nvinfo : EIATTR_EXIT_INSTR_OFFSETS
	.align		4
        /*00f8*/ 	.byte	0x04, 0x1c
        /*00fa*/ 	.short	(.L_37 - .L_36)


	//   ....[0]....
.L_36:
        /*00fc*/ 	.word	0x000047c0


	//   ....[1]....
        /*0100*/ 	.word	0x000047f0


	//----- nvinfo : EIATTR_REQNTID
	.align		4
.L_37:
        /*0104*/ 	.byte	0x04, 0x10
        /*0106*/ 	.short	(.L_39 - .L_38)
.L_38:
        /*0108*/ 	.word	0x00000100
        /*010c*/ 	.word	0x00000001
        /*0110*/ 	.word	0x00000001


	//----- nvinfo : EIATTR_CBANK_PARAM_SIZE
	.align		4
.L_39:
        /*0114*/ 	.byte	0x03, 0x19
        /*0116*/ 	.short	0x0050


	//----- nvinfo : EIATTR_PARAM_CBANK
	.align		4
        /*0118*/ 	.byte	0x04, 0x0a
        /*011a*/ 	.short	(.L_41 - .L_40)
	.align		4
.L_40:
        /*011c*/ 	.word	index@(.nv.constant0.matmul_kernel)
        /*0120*/ 	.short	0x0380
        /*0122*/ 	.short	0x0050


	//----- nvinfo : EIATTR_SW_WAR
	.align		4
.L_41:
        /*0124*/ 	.byte	0x04, 0x36
        /*0126*/ 	.short	(.L_43 - .L_42)
.L_42:
        /*0128*/ 	.word	0x00000008
.L_43:


//--------------------- .nv.compat                --------------------------
	.section	.nv.compat,"",@"SHT_CUDA_COMPAT_INFO"
	.align	4
        /*0000*/ 	.byte	0x02, 0x02, 0x01, 0x00, 0x02, 0x05, 0x05, 0x00, 0x02, 0x03, 0x00, 0x00, 0x02, 0x06, 0x01, 0x00


//--------------------- .nv.callgraph             --------------------------
	.section	.nv.callgraph,"",@"SHT_CUDA_CALLGRAPH"
	.align	4
	.sectionentsize	8
	.align		4
        /*0000*/ 	.word	0x00000000
	.align		4
        /*0004*/ 	.word	0xffffffff
	.align		4
        /*0008*/ 	.word	0x00000000
	.align		4
        /*000c*/ 	.word	0xfffffffe
	.align		4
        /*0010*/ 	.word	0x00000000
	.align		4
        /*0014*/ 	.word	0xfffffffd
	.align		4
        /*0018*/ 	.word	0x00000000
	.align		4
        /*001c*/ 	.word	0xfffffffc


//--------------------- .text.matmul_kernel       --------------------------
	.section	.text.matmul_kernel,"ax",@progbits
	.align	128
        .global         matmul_kernel
        .type           matmul_kernel,@function
        .size           matmul_kernel,(.L_x_4 - matmul_kernel)
        .other          matmul_kernel,@"STO_CUDA_ENTRY STV_DEFAULT"
matmul_kernel:
.text.matmul_kernel:
[----:B------:R-:W0:Y:S08]  /*0000*/  LDC R1, c[0x0][0x37c] ;  /* 0x0000df00ff017b82 */ /* 0x000e300000000800 */
[----:B------:R-:W1:Y:S01]  /*0010*/  LDC.64 R22, c[0x0][0x398] ;  /* 0x0000e600ff167b82 */ /* 0x000e620000000a00 */
[----:B------:R-:W2:Y:S01]  /*0020*/  S2R R5, SR_CTAID.X ;  /* 0x0000000000057919 */ /* 0x000ea20000002500 */
[----:B------:R-:W3:Y:S01]  /*0030*/  LDCU UR4, c[0x0][0x3a0] ;  /* 0x00007400ff0477ac */ /* 0x000ee20008000800 */
[----:B------:R-:W4:Y:S01]  /*0040*/  S2R R124, SR_TID.X ;  /* 0x00000000007c7919 */ /* 0x000f220000002100 */
[----:B------:R-:W-:Y:S01]  /*0050*/  UMOV UR5, 0x400 ;  /* 0x0000040000057882 */ /* 0x000fe20000000000 */
[----:B------:R-:W0:Y:S03]  /*0060*/  LDCU.64 UR8, c[0x0][0x358] ;  /* 0x00006b00ff0877ac */ /* 0x000e260008000a00 */
[----:B------:R-:W5:Y:S01]  /*0070*/  S2UR UR6, SR_CgaCtaId ;  /* 0x00000000000679c3 */ /* 0x000f620000008800 */
[----:B------:R-:W0:Y:S01]  /*0080*/  LDCU UR7, c[0x0][0x3a0] ;  /* 0x00007400ff0777ac */ /* 0x000e220008000800 */
[----:B---3--:R-:W-:Y:S01]  /*0090*/  UIADD3 UR4, UPT, UPT, UR4, 0x1f, URZ ;  /* 0x0000001f04047890 */ /* 0x008fe2000fffe0ff */
[----:B-1----:R-:W-:-:S03]  /*00a0*/  VIADD R0, R23, 0xff ;  /* 0x000000ff17007836 */ /* 0x002fc60000000000 */
[----:B------:R-:W-:Y:S02]  /*00b0*/  UISETP.GT.AND UP0, UPT, UR4, 0x1f, UPT ;  /* 0x0000001f0400788c */ /* 0x000fe4000bf04270 */
[----:B------:R-:W-:Y:S01]  /*00c0*/  SHF.R.S32.HI R3, RZ, 0x1f, R0 ;  /* 0x0000001fff037819 */ /* 0x000fe20000011400 */
[----:B-----5:R-:W-:-:S03]  /*00d0*/  ULEA UR5, UR6, UR5, 0x18 ;  /* 0x0000000506057291 */ /* 0x020fc6000f8ec0ff */
[----:B------:R-:W-:Y:S02]  /*00e0*/  LEA.HI R3, R3, R0, RZ, 0x8 ;  /* 0x0000000003037211 */ /* 0x000fe400078f40ff */
[----:B--2---:R-:W-:Y:S02]  /*00f0*/  IABS R8, R5 ;  /* 0x0000000500087213 */ /* 0x004fe40000000000 */
[----:B------:R-:W-:Y:S02]  /*0100*/  SHF.R.S32.HI R3, RZ, 0x8, R3 ;  /* 0x00000008ff037819 */ /* 0x000fe40000011403 */
[----:B----4-:R-:W-:Y:S02]  /*0110*/  SHF.R.U32.HI R122, RZ, 0x4, R124 ;  /* 0x00000004ff7a7819 */ /* 0x010fe4000001167c */
[----:B------:R-:W-:Y:S01]  /*0120*/  LOP3.LUT R46, R124, 0xe0, RZ, 0xc0, !PT ;  /* 0x000000e07c2e7812 */ /* 0x000fe200078ec0ff */
[----:B------:R-:W-:Y:S01]  /*0130*/  IMAD.SHL.U32 R4, R3, 0x8, RZ ;  /* 0x0000000803047824 */ /* 0x000fe200078e00ff */
[----:B------:R-:W-:-:S02]  /*0140*/  SGXT.U32 R122, R122, 0x4 ;  /* 0x000000047a7a781a */ /* 0x000fc40000000000 */
[----:B------:R-:W-:Y:S02]  /*0150*/  LOP3.LUT R109, R124, 0x1f, RZ, 0xc0, !PT ;  /* 0x0000001f7c6d7812 */ /* 0x000fe400078ec0ff */
[-C--:B------:R-:W-:Y:S02]  /*0160*/  IABS R7, R4.reuse ;  /* 0x0000000400077213 */ /* 0x080fe40000000000 */
[----:B------:R-:W-:Y:S02]  /*0170*/  IABS R10, R4 ;  /* 0x00000004000a7213 */ /* 0x000fe40000000000 */
[----:B------:R-:W1:Y:S01]  /*0180*/  I2F.RP R0, R7 ;  /* 0x0000000700007306 */ /* 0x000e620000209400 */
[----:B------:R-:W-:-:S07]  /*0190*/  LOP3.LUT R123, R122, 0x10, RZ, 0xfc, !PT ;  /* 0x000000107a7b7812 */ /* 0x000fce00078efcff */
[----:B-1----:R-:W1:Y:S02]  /*01a0*/  MUFU.RCP R0, R0 ;  /* 0x0000000000007308 */ /* 0x002e640000001000 */
[----:B-1----:R-:W-:Y:S02]  /*01b0*/  VIADD R2, R0, 0xffffffe ;  /* 0x0ffffffe00027836 */ /* 0x002fe40000000000 */
[----:B------:R-:W-:-:S04]  /*01c0*/  IMAD.MOV R0, RZ, RZ, -R10 ;  /* 0x000000ffff007224 */ /* 0x000fc800078e0a0a */
[----:B------:R1:W2:Y:S02]  /*01d0*/  F2I.FTZ.U32.TRUNC.NTZ R3, R2 ;  /* 0x0000000200037305 */ /* 0x0002a4000021f000 */
[----:B-1----:R-:W-:Y:S02]  /*01e0*/  IMAD.MOV.U32 R2, RZ, RZ, RZ ;  /* 0x000000ffff027224 */ /* 0x002fe400078e00ff */
[----:B--2---:R-:W-:-:S04]  /*01f0*/  IMAD.MOV R6, RZ, RZ, -R3 ;  /* 0x000000ffff067224 */ /* 0x004fc800078e0a03 */
[----:B------:R-:W-:Y:S02]  /*0200*/  IMAD R9, R6, R7, RZ ;  /* 0x0000000706097224 */ /* 0x000fe400078e02ff */
[----:B------:R-:W-:Y:S02]  /*0210*/  IMAD.MOV.U32 R6, RZ, RZ, R8 ;  /* 0x000000ffff067224 */ /* 0x000fe400078e0008 */
[----:B------:R-:W-:-:S06]  /*0220*/  IMAD.HI.U32 R3, R3, R9, R2 ;  /* 0x0000000903037227 */ /* 0x000fcc00078e0002 */
[----:B------:R-:W-:-:S04]  /*0230*/  IMAD.HI.U32 R3, R3, R6, RZ ;  /* 0x0000000603037227 */ /* 0x000fc800078e00ff */
[----:B------:R-:W-:-:S05]  /*0240*/  IMAD R0, R3, R0, R6 ;  /* 0x0000000003007224 */ /* 0x000fca00078e0206 */
[----:B------:R-:W-:-:S13]  /*0250*/  ISETP.GT.U32.AND P1, PT, R7, R0, PT ;  /* 0x000000000700720c */ /* 0x000fda0003f24070 */
[----:B------:R-:W-:Y:S02]  /*0260*/  @!P1 IMAD.IADD R0, R0, 0x1, -R7 ;  /* 0x0000000100009824 */ /* 0x000fe400078e0a07 */
[----:B------:R-:W-:Y:S01]  /*0270*/  @!P1 VIADD R3, R3, 0x1 ;  /* 0x0000000103039836 */ /* 0x000fe20000000000 */
[----:B------:R-:W-:Y:S02]  /*0280*/  ISETP.NE.AND P1, PT, R4, RZ, PT ;  /* 0x000000ff0400720c */ /* 0x000fe40003f25270 */
[----:B------:R-:W-:Y:S02]  /*0290*/  ISETP.GE.U32.AND P0, PT, R0, R7, PT ;  /* 0x000000070000720c */ /* 0x000fe40003f06070 */
[----:B------:R-:W-:-:S04]  /*02a0*/  LOP3.LUT R0, R5, R4, RZ, 0x3c, !PT ;  /* 0x0000000405007212 */ /* 0x000fc800078e3cff */
[----:B------:R-:W-:Y:S01]  /*02b0*/  ISETP.GE.AND P2, PT, R0, RZ, PT ;  /* 0x000000ff0000720c */ /* 0x000fe20003f46270 */
[----:B------:R-:W-:-:S06]  /*02c0*/  VIADD R0, R22, 0xf ;  /* 0x0000000f16007836 */ /* 0x000fcc0000000000 */
[----:B------:R-:W-:-:S04]  /*02d0*/  @P0 VIADD R3, R3, 0x1 ;  /* 0x0000000103030836 */ /* 0x000fc80000000000 */
[----:B------:R-:W-:Y:S01]  /*02e0*/  IMAD.MOV.U32 R2, RZ, RZ, R3 ;  /* 0x000000ffff027224 */ /* 0x000fe200078e0003 */
[----:B------:R-:W-:-:S03]  /*02f0*/  SHF.R.S32.HI R3, RZ, 0x1f, R0 ;  /* 0x0000001fff037819 */ /* 0x000fc60000011400 */
[----:B------:R-:W-:Y:S01]  /*0300*/  @!P2 IMAD.MOV R2, RZ, RZ, -R2 ;  /* 0x000000ffff02a224 */ /* 0x000fe200078e0a02 */
[----:B------:R-:W-:Y:S02]  /*0310*/  @!P1 LOP3.LUT R2, RZ, R4, RZ, 0x33, !PT ;  /* 0x00000004ff029212 */ /* 0x000fe400078e33ff */
[----:B------:R-:W-:Y:S02]  /*0320*/  LEA.HI R3, R3, R0, RZ, 0x4 ;  /* 0x0000000003037211 */ /* 0x000fe400078f20ff */
[----:B------:R-:W-:Y:S01]  /*0330*/  SHF.L.U32 R6, R2, 0x3, RZ ;  /* 0x0000000302067819 */ /* 0x000fe200000006ff */
[----:B------:R-:W-:-:S03]  /*0340*/  IMAD.MOV R2, RZ, RZ, -R2 ;  /* 0x000000ffff027224 */ /* 0x000fc600078e0a02 */
[----:B------:R-:W-:Y:S01]  /*0350*/  LEA.HI.SX32 R3, R3, -R6, 0x1c ;  /* 0x8000000603037211 */ /* 0x000fe200078fe2ff */
[----:B------:R-:W-:-:S03]  /*0360*/  IMAD R4, R4, R2, R5 ;  /* 0x0000000204047224 */ /* 0x000fc600078e0205 */
[----:B------:R-:W-:Y:S02]  /*0370*/  VIMNMX R11, PT, PT, R3, 0x8, PT ;  /* 0x00000008030b7848 */ /* 0x000fe40003fe0100 */
[----:B------:R-:W-:Y:S02]  /*0380*/  IABS R9, R4 ;  /* 0x0000000400097213 */ /* 0x000fe40000000000 */
[----:B------:R-:W-:-:S04]  /*0390*/  IABS R7, R11 ;  /* 0x0000000b00077213 */ /* 0x000fc80000000000 */
[----:B------:R-:W1:Y:S08]  /*03a0*/  I2F.RP R0, R7 ;  /* 0x0000000700007306 */ /* 0x000e700000209400 */
[----:B-1----:R-:W1:Y:S02]  /*03b0*/  MUFU.RCP R0, R0 ;  /* 0x0000000000007308 */ /* 0x002e640000001000 */
[----:B-1----:R-:W-:-:S06]  /*03c0*/  VIADD R3, R0, 0xffffffe ;  /* 0x0ffffffe00037836 */ /* 0x002fcc0000000000 */
[----:B------:R-:W1:Y:S02]  /*03d0*/  F2I.FTZ.U32.TRUNC.NTZ R3, R3 ;  /* 0x0000000300037305 */ /* 0x000e64000021f000 */
[----:B-1----:R-:W-:-:S04]  /*03e0*/  IMAD.MOV R8, RZ, RZ, -R3 ;  /* 0x000000ffff087224 */ /* 0x002fc800078e0a03 */
[----:B------:R-:W-:Y:S01]  /*03f0*/  IMAD.MOV.U32 R2, RZ, RZ, R8 ;  /* 0x000000ffff027224 */ /* 0x000fe200078e0008 */
[----:B------:R-:W-:-:S03]  /*0400*/  IABS R8, R11 ;  /* 0x0000000b00087213 */ /* 0x000fc60000000000 */
[----:B------:R-:W-:Y:S02]  /*0410*/  IMAD R5, R2, R7, RZ ;  /* 0x0000000702057224 */ /* 0x000fe400078e02ff */
[----:B------:R-:W-:Y:S02]  /*0420*/  IMAD.MOV.U32 R2, RZ, RZ, RZ ;  /* 0x000000ffff027224 */ /* 0x000fe400078e00ff */
[----:B------:R-:W-:Y:S02]  /*0430*/  IMAD.MOV R0, RZ, RZ, -R8 ;  /* 0x000000ffff007224 */ /* 0x000fe400078e0a08 */
[----:B------:R-:W-:Y:S01]  /*0440*/  IMAD.HI.U32 R2, R3, R5, R2 ;  /* 0x0000000503027227 */ /* 0x000fe200078e0002 */
[----:B------:R-:W-:-:S05]  /*0450*/  LOP3.LUT R3, R124, 0xf, RZ, 0xc0, !PT ;  /* 0x0000000f7c037812 */ /* 0x000fca00078ec0ff */
        /* <DEDUP_REMOVED lines=8> */
[----:B------:R-:W-:-:S07]  /*04e0*/  ISETP.GE.AND P2, PT, R0, RZ, PT ;  /* 0x000000ff0000720c */ /* 0x000fce0003f46270 */
[----:B------:R-:W-:-:S06]  /*04f0*/  @P0 VIADD R2, R2, 0x1 ;  /* 0x0000000102020836 */ /* 0x000fcc0000000000 */
[----:B------:R-:W-:Y:S01]  /*0500*/  @!P2 IMAD.MOV R2, RZ, RZ, -R2 ;  /* 0x000000ffff02a224 */ /* 0x000fe200078e0a02 */
[----:B------:R-:W-:-:S04]  /*0510*/  @!P1 LOP3.LUT R2, RZ, R11, RZ, 0x33, !PT ;  /* 0x0000000bff029212 */ /* 0x000fc800078e33ff */
[----:B------:R-:W-:Y:S01]  /*0520*/  SHF.L.U32 R114, R2, 0x8, RZ ;  /* 0x0000000802727819 */ /* 0x000fe200000006ff */
[----:B------:R-:W-:-:S04]  /*0530*/  IMAD.MOV R0, RZ, RZ, -R2 ;  /* 0x000000ffff007224 */ /* 0x000fc800078e0a02 */
[----:B------:R-:W-:-:S04]  /*0540*/  IMAD R0, R11, R0, R4 ;  /* 0x000000000b007224 */ /* 0x000fc800078e0204 */
[----:B------:R-:W-:-:S04]  /*0550*/  IMAD.IADD R0, R6, 0x1, R0 ;  /* 0x0000000106007824 */ /* 0x000fc800078e0200 */
[----:B------:R-:W-:Y:S01]  /*0560*/  IMAD R120, R0, 0x10, R3 ;  /* 0x0000001000787824 */ /* 0x000fe200078e0203 */
[----:B0-----:R-:W-:Y:S06]  /*0570*/  BRA.U UP0, `(.L_x_0) ;  /* 0x0000000100207547 */ /* 0x001fec000b800000 */
[C---:B------:R-:W-:Y:S01]  /*0580*/  IMAD.SHL.U32 R121, R124.reuse, 0x20, RZ ;  /* 0x000000207c797824 */ /* 0x040fe200078e00ff */
[----:B------:R-:W-:Y:S01]  /*0590*/  CS2R R68, SRZ ;  /* 0x0000000000447805 */ /* 0x000fe2000001ff00 */
[----:B------:R-:W-:Y:S01]  /*05a0*/  IMAD.SHL.U32 R119, R124, 0x2, RZ ;  /* 0x000000027c777824 */ /* 0x000fe200078e00ff */
[----:B------:R-:W-:Y:S02]  /*05b0*/  CS2R R8, SRZ ;  /* 0x0000000000087805 */ /* 0x000fe4000001ff00 */
[----:B------:R-:W-:Y:S02]  /*05c0*/  CS2R R70, SRZ ;  /* 0x0000000000467805 */ /* 0x000fe4000001ff00 */
[----:B------:R-:W-:Y:S02]  /*05d0*/  CS2R R6, SRZ ;  /* 0x0000000000067805 */ /* 0x000fe4000001ff00 */
[----:B------:R-:W-:Y:S01]  /*05e0*/  LOP3.LUT R121, R121, 0x60, RZ, 0xc0, !PT ;  /* 0x0000006079797812 */ /* 0x000fe200078ec0ff */
[----:B------:R-:W-:Y:S06]  /*05f0*/  BRA `(.L_x_1) ;  /* 0x0000003800587947 */ /* 0x000fec0003800000 */
.L_x_0:
[----:B------:R-:W-:Y:S01]  /*0600*/  IABS R12, R22 ;  /* 0x00000016000c7213 */ /* 0x000fe20000000000 */
[C---:B------:R-:W-:Y:S01]  /*0610*/  IMAD.SHL.U32 R121, R124.reuse, 0x20, RZ ;  /* 0x000000207c797824 */ /* 0x040fe200078e00ff */
[----:B------:R-:W-:Y:S01]  /*0620*/  IABS R2, R23 ;  /* 0x0000001700027213 */ /* 0x000fe20000000000 */
[----:B------:R-:W-:Y:S01]  /*0630*/  IMAD.SHL.U32 R119, R124, 0x2, RZ ;  /* 0x000000027c777824 */ /* 0x000fe200078e00ff */
[----:B------:R-:W0:Y:S01]  /*0640*/  I2F.RP R3, R12 ;  /* 0x0000000c00037306 */ /* 0x000e220000209400 */
[----:B------:R-:W-:Y:S01]  /*0650*/  ISETP.GE.AND P4, PT, R120, RZ, PT ;  /* 0x000000ff7800720c */ /* 0x000fe20003f86270 */
[----:B------:R-:W1:Y:S01]  /*0660*/  LDC R125, c[0x0][0x3a8] ;  /* 0x0000ea00ff7d7b82 */ /* 0x000e620000000800 */
[----:B------:R-:W-:Y:S01]  /*0670*/  ISETP.NE.AND P2, PT, R22, RZ, PT ;  /* 0x000000ff1600720c */ /* 0x000fe20003f45270 */
[----:B------:R-:W2:Y:S01]  /*0680*/  LDCU UR10, c[0x0][0x3a4] ;  /* 0x00007480ff0a77ac */ /* 0x000ea20008000800 */
[----:B------:R-:W-:Y:S02]  /*0690*/  LOP3.LUT R121, R121, 0x60, RZ, 0xc0, !PT ;  /* 0x0000006079797812 */ /* 0x000fe400078ec0ff */
[----:B------:R-:W-:-:S02]  /*06a0*/  CS2R R72, SRZ ;  /* 0x0000000000487805 */ /* 0x000fc4000001ff00 */
[----:B------:R-:W-:Y:S01]  /*06b0*/  SHF.R.U32.HI R49, RZ, 0x2, R124 ;  /* 0x00000002ff317819 */ /* 0x000fe2000001167c */
[----:B------:R-:W3:Y:S01]  /*06c0*/  I2F.RP R0, R2 ;  /* 0x0000000200007306 */ /* 0x000ee20000209400 */
[----:B------:R-:W-:Y:S01]  /*06d0*/  LOP3.LUT R108, R119, 0x1fe, RZ, 0xc0, !PT ;  /* 0x000001fe776c7812 */ /* 0x000fe200078ec0ff */
[----:B------:R-:W-:Y:S01]  /*06e0*/  USHF.R.S32.HI UR6, URZ, 0x1f, UR4 ;  /* 0x0000001fff067899 */ /* 0x000fe20008011404 */
[----:B------:R-:W-:Y:S02]  /*06f0*/  CS2R R74, SRZ ;  /* 0x00000000004a7805 */ /* 0x000fe4000001ff00 */
[----:B------:R-:W-:Y:S02]  /*0700*/  CS2R R68, SRZ ;  /* 0x0000000000447805 */ /* 0x000fe4000001ff00 */
[----:B------:R-:W-:Y:S01]  /*0710*/  LOP3.LUT R108, R108, 0x30, R49, 0x78, !PT ;  /* 0x000000306c6c7812 */ /* 0x000fe200078e7831 */
[----:B------:R-:W-:Y:S01]  /*0720*/  ULEA.HI UR6, UR6, UR4, URZ, 0x5 ;  /* 0x0000000406067291 */ /* 0x000fe2000f8f28ff */
[----:B------:R-:W-:Y:S01]  /*0730*/  CS2R R70, SRZ ;  /* 0x0000000000467805 */ /* 0x000fe2000001ff00 */
[----:B0-----:R-:W0:Y:S01]  /*0740*/  MUFU.RCP R3, R3 ;  /* 0x0000000300037308 */ /* 0x001e220000001000 */
[----:B------:R-:W-:-:S02]  /*0750*/  CS2R R64, SRZ ;  /* 0x0000000000407805 */ /* 0x000fc4000001ff00 */
[----:B------:R-:W-:Y:S01]  /*0760*/  CS2R R66, SRZ ;  /* 0x0000000000427805 */ /* 0x000fe2000001ff00 */
[----:B------:R-:W-:-:S04]  /*0770*/  USHF.R.S32.HI UR6, URZ, 0x5, UR6 ;  /* 0x00000005ff067899 */ /* 0x000fc80008011406 */
[----:B---3--:R-:W3:Y:S01]  /*0780*/  MUFU.RCP R0, R0 ;  /* 0x0000000000007308 */ /* 0x008ee20000001000 */
[-C--:B-1----:R-:W-:Y:S02]  /*0790*/  IMAD R115, R122, R125.reuse, RZ ;  /* 0x0000007d7a737224 */ /* 0x082fe400078e02ff */
[----:B------:R-:W-:Y:S02]  /*07a0*/  IMAD R116, R123, R125, RZ ;  /* 0x0000007d7b747224 */ /* 0x000fe400078e02ff */
[----:B------:R-:W-:Y:S02]  /*07b0*/  IMAD.SHL.U32 R125, R125, 0x20, RZ ;  /* 0x000000207d7d7824 */ /* 0x000fe400078e00ff */
[----:B0-----:R-:W-:Y:S01]  /*07c0*/  VIADD R6, R3, 0xffffffe ;  /* 0x0ffffffe03067836 */ /* 0x001fe20000000000 */
[----:B------:R-:W-:-:S03]  /*07d0*/  IABS R3, R120 ;  /* 0x0000007800037213 */ /* 0x000fc60000000000 */
[----:B------:R0:W1:Y:S01]  /*07e0*/  F2I.FTZ.U32.TRUNC.NTZ R7, R6 ;  /* 0x0000000600077305 */ /* 0x000062000021f000 */
[----:B---3--:R-:W-:Y:S01]  /*07f0*/  VIADD R4, R0, 0xffffffe ;  /* 0x0ffffffe00047836 */ /* 0x008fe20000000000 */
[----:B------:R-:W-:-:S06]  /*0800*/  LEA.HI R0, R46, R114, RZ, 0x1b ;  /* 0x000000722e007211 */ /* 0x000fcc00078fd8ff */
[----:B------:R3:W4:Y:S01]  /*0810*/  F2I.FTZ.U32.TRUNC.NTZ R5, R4 ;  /* 0x0000000400057305 */ /* 0x000722000021f000 */
[----:B0-----:R-:W-:Y:S01]  /*0820*/  IMAD.MOV.U32 R6, RZ, RZ, RZ ;  /* 0x000000ffff067224 */ /* 0x001fe200078e00ff */
[C---:B------:R-:W-:Y:S01]  /*0830*/  IADD3 R15, PT, PT, R0.reuse, 0xe0, RZ ;  /* 0x000000e0000f7810 */ /* 0x040fe20007ffe0ff */
[C---:B------:R-:W-:Y:S01]  /*0840*/  VIADD R13, R0.reuse, 0xf0 ;  /* 0x000000f0000d7836 */ /* 0x040fe20000000000 */
[C---:B------:R-:W-:Y:S01]  /*0850*/  IADD3 R19, PT, PT, R0.reuse, 0xb0, RZ ;  /* 0x000000b000137810 */ /* 0x040fe20007ffe0ff */
[C---:B------:R-:W-:Y:S01]  /*0860*/  VIADD R14, R0.reuse, 0xe8 ;  /* 0x000000e8000e7836 */ /* 0x040fe20000000000 */
[----:B------:R-:W-:Y:S01]  /*0870*/  IABS R11, R15 ;  /* 0x0000000f000b7213 */ /* 0x000fe20000000000 */
[--C-:B-1----:R-:W-:Y:S01]  /*0880*/  IMAD.MOV R9, RZ, RZ, -R7.reuse ;  /* 0x000000ffff097224 */ /* 0x102fe200078e0a07 */
[----:B------:R-:W-:Y:S01]  /*0890*/  IABS R8, R13 ;  /* 0x0000000d00087213 */ /* 0x000fe20000000000 */
[----:B---3--:R-:W-:Y:S01]  /*08a0*/  IMAD.MOV.U32 R4, RZ, RZ, RZ ;  /* 0x000000ffff047224 */ /* 0x008fe200078e00ff */
[----:B------:R-:W-:Y:S01]  /*08b0*/  IABS R10, R14 ;  /* 0x0000000e000a7213 */ /* 0x000fe20000000000 */
[----:B------:R-:W-:Y:S01]  /*08c0*/  IMAD R9, R9, R12, RZ ;  /* 0x0000000c09097224 */ /* 0x000fe200078e02ff */
[----:B------:R-:W-:Y:S01]  /*08d0*/  ISETP.GE.AND P1, PT, R13, RZ, PT ;  /* 0x000000ff0d00720c */ /* 0x000fe20003f26270 */
[C---:B------:R-:W-:Y:S01]  /*08e0*/  VIADD R16, R0.reuse, 0xd8 ;  /* 0x000000d800107836 */ /* 0x040fe20000000000 */
[----:B------:R-:W-:Y:S01]  /*08f0*/  IADD3 R25, PT, PT, R0, 0xa0, RZ ;  /* 0x000000a000197810 */ /* 0x000fe20007ffe0ff */
[----:B------:R-:W-:Y:S01]  /*0900*/  IMAD.HI.U32 R7, R7, R9, R6 ;  /* 0x0000000907077227 */ /* 0x000fe200078e0006 */
[----:B------:R-:W-:-:S03]  /*0910*/  IABS R47, R0 ;  /* 0x00000000002f7213 */ /* 0x000fc60000000000 */
[----:B----4-:R-:W-:Y:S02]  /*0920*/  IMAD.MOV R9, RZ, RZ, -R5 ;  /* 0x000000ffff097224 */ /* 0x010fe400078e0a05 */
[----:B------:R-:W-:-:S04]  /*0930*/  IMAD.HI.U32 R7, R7, R3, RZ ;  /* 0x0000000307077227 */ /* 0x000fc800078e00ff */
[----:B------:R-:W-:Y:S02]  /*0940*/  IMAD.MOV R7, RZ, RZ, -R7 ;  /* 0x000000ffff077224 */ /* 0x000fe400078e0a07 */
[----:B------:R-:W-:Y:S02]  /*0950*/  IMAD R9, R9, R2, RZ ;  /* 0x0000000209097224 */ /* 0x000fe400078e02ff */
[----:B------:R-:W-:Y:S02]  /*0960*/  IMAD R7, R12, R7, R3 ;  /* 0x000000070c077224 */ /* 0x000fe400078e0203 */
[----:B------:R-:W-:Y:S02]  /*0970*/  VIADD R3, R0, 0xf8 ;  /* 0x000000f800037836 */ /* 0x000fe40000000000 */
[----:B------:R-:W-:Y:S01]  /*0980*/  IMAD.HI.U32 R9, R5, R9, R4 ;  /* 0x0000000905097227 */ /* 0x000fe200078e0004 */
[----:B------:R-:W-:Y:S02]  /*0990*/  ISETP.GT.U32.AND P0, PT, R12, R7, PT ;  /* 0x000000070c00720c */ /* 0x000fe40003f04070 */
[----:B------:R-:W-:Y:S01]  /*09a0*/  IABS R6, R3 ;  /* 0x0000000300067213 */ /* 0x000fe20000000000 */
[C---:B------:R-:W-:Y:S01]  /*09b0*/  VIADD R17, R0.reuse, 0xd0 ;  /* 0x000000d000117836 */ /* 0x040fe20000000000 */
[----:B------:R-:W-:Y:S01]  /*09c0*/  ISETP.GE.AND P5, PT, R3, RZ, PT ;  /* 0x000000ff0300720c */ /* 0x000fe20003fa6270 */
[----:B------:R-:W-:-:S02]  /*09d0*/  VIADD R18, R0, 0xc8 ;  /* 0x000000c800127836 */ /* 0x000fc40000000000 */
[----:B------:R-:W-:Y:S02]  /*09e0*/  IMAD.MOV.U32 R4, RZ, RZ, R6 ;  /* 0x000000ffff047224 */ /* 0x000fe400078e0006 */
[----:B------:R-:W-:-:S04]  /*09f0*/  IMAD.HI.U32 R6, R9, R11, RZ ;  /* 0x0000000b09067227 */ /* 0x000fc800078e00ff */
[----:B------:R-:W-:Y:S02]  /*0a00*/  @!P0 IMAD.IADD R7, R7, 0x1, -R12 ;  /* 0x0000000107078824 */ /* 0x000fe400078e0a0c */
[----:B------:R-:W-:-:S03]  /*0a10*/  IMAD.HI.U32 R3, R9, R4, RZ ;  /* 0x0000000409037227 */ /* 0x000fc600078e00ff */
[----:B------:R-:W-:Y:S01]  /*0a20*/  ISETP.GT.U32.AND P0, PT, R12, R7, PT ;  /* 0x000000070c00720c */ /* 0x000fe20003f04070 */
[----:B------:R-:W-:Y:S02]  /*0a30*/  IMAD.MOV R5, RZ, RZ, -R3 ;  /* 0x000000ffff057224 */ /* 0x000fe400078e0a03 */
[----:B------:R-:W-:-:S04]  /*0a40*/  IMAD.HI.U32 R3, R9, R8, RZ ;  /* 0x0000000809037227 */ /* 0x000fc800078e00ff */
[----:B------:R-:W-:Y:S02]  /*0a50*/  IMAD R4, R2, R5, R4 ;  /* 0x0000000502047224 */ /* 0x000fe400078e0204 */
[----:B------:R-:W-:-:S03]  /*0a60*/  IMAD.HI.U32 R5, R9, R10, RZ ;  /* 0x0000000a09057227 */ /* 0x000fc600078e00ff */
[C---:B------:R-:W-:Y:S01]  /*0a70*/  ISETP.GT.U32.AND P3, PT, R2.reuse, R4, PT ;  /* 0x000000040200720c */ /* 0x040fe20003f64070 */
[----:B------:R-:W-:Y:S02]  /*0a80*/  IMAD.MOV R3, RZ, RZ, -R3 ;  /* 0x000000ffff037224 */ /* 0x000fe400078e0a03 */
[----:B------:R-:W-:Y:S01]  /*0a90*/  @!P0 IMAD.IADD R7, R7, 0x1, -R12 ;  /* 0x0000000107078824 */ /* 0x000fe200078e0a0c */
[----:B------:R-:W-:Y:S01]  /*0aa0*/  IABS R12, R17 ;  /* 0x00000011000c7213 */ /* 0x000fe20000000000 */
[C---:B------:R-:W-:Y:S02]  /*0ab0*/  IMAD R3, R2.reuse, R3, R8 ;  /* 0x0000000302037224 */ /* 0x040fe400078e0208 */
[----:B------:R-:W-:Y:S02]  /*0ac0*/  IMAD.MOV R5, RZ, RZ, -R5 ;  /* 0x000000ffff057224 */ /* 0x000fe400078e0a05 */
[----:B------:R-:W-:Y:S01]  /*0ad0*/  IMAD.MOV R8, RZ, RZ, -R6 ;  /* 0x000000ffff087224 */ /* 0x000fe200078e0a06 */
[----:B------:R-:W-:Y:S01]  /*0ae0*/  ISETP.GT.U32.AND P0, PT, R2, R3, PT ;  /* 0x000000030200720c */ /* 0x000fe20003f04070 */
[----:B------:R-:W-:-:S02]  /*0af0*/  IMAD.MOV.U32 R6, RZ, RZ, R7 ;  /* 0x000000ffff067224 */ /* 0x000fc400078e0007 */
[C---:B------:R-:W-:Y:S02]  /*0b00*/  IMAD R5, R2.reuse, R5, R10 ;  /* 0x0000000502057224 */ /* 0x040fe400078e020a */
[----:B------:R-:W-:Y:S01]  /*0b10*/  @!P4 IMAD.MOV R6, RZ, RZ, -R6 ;  /* 0x000000ffff06c224 */ /* 0x000fe200078e0a06 */
[----:B------:R-:W-:Y:S01]  /*0b20*/  @!P2 LOP3.LUT R6, RZ, R22, RZ, 0x33, !PT ;  /* 0x00000016ff06a212 */ /* 0x000fe200078e33ff */
[C---:B------:R-:W-:Y:S01]  /*0b30*/  IMAD R7, R2.reuse, R8, R11 ;  /* 0x0000000802077224 */ /* 0x040fe200078e020b */
[C---:B------:R-:W-:Y:S01]  /*0b40*/  ISETP.GT.U32.AND P2, PT, R2.reuse, R5, PT ;  /* 0x000000050200720c */ /* 0x040fe20003f44070 */
[----:B------:R-:W-:Y:S01]  /*0b50*/  IMAD.HI.U32 R10, R9, R12, RZ ;  /* 0x0000000c090a7227 */ /* 0x000fe200078e00ff */
[----:B------:R-:W-:Y:S02]  /*0b60*/  IABS R11, R16 ;  /* 0x00000010000b7213 */ /* 0x000fe40000000000 */
[----:B------:R-:W-:Y:S01]  /*0b70*/  ISETP.GT.U32.AND P6, PT, R2, R7, PT ;  /* 0x000000070200720c */ /* 0x000fe20003fc4070 */
[----:B------:R-:W-:-:S02]  /*0b80*/  @!P0 IMAD.IADD R3, R3, 0x1, -R2 ;  /* 0x0000000103038824 */ /* 0x000fc400078e0a02 */
[----:B------:R-:W-:-:S03]  /*0b90*/  IMAD.HI.U32 R8, R9, R11, RZ ;  /* 0x0000000b09087227 */ /* 0x000fc600078e00ff */
[----:B------:R-:W-:Y:S01]  /*0ba0*/  ISETP.GT.U32.AND P0, PT, R2, R3, PT ;  /* 0x000000030200720c */ /* 0x000fe20003f04070 */
[--C-:B------:R-:W-:Y:S01]  /*0bb0*/  @!P3 IMAD.IADD R4, R4, 0x1, -R2.reuse ;  /* 0x000000010404b824 */ /* 0x100fe200078e0a02 */
[----:B------:R-:W-:Y:S01]  /*0bc0*/  IADD3 R8, PT, PT, -R8, RZ, RZ ;  /* 0x000000ff08087210 */ /* 0x000fe20007ffe1ff */
[----:B------:R-:W-:Y:S01]  /*0bd0*/  @!P2 IMAD.IADD R5, R5, 0x1, -R2 ;  /* 0x000000010505a824 */ /* 0x000fe200078e0a02 */
[----:B------:R-:W-:Y:S01]  /*0be0*/  ISETP.GE.AND P3, PT, R14, RZ, PT ;  /* 0x000000ff0e00720c */ /* 0x000fe20003f66270 */
[----:B------:R-:W-:Y:S01]  /*0bf0*/  IMAD.MOV R13, RZ, RZ, -R10 ;  /* 0x000000ffff0d7224 */ /* 0x000fe200078e0a0a */
[C---:B------:R-:W-:Y:S01]  /*0c00*/  ISETP.GT.U32.AND P4, PT, R2.reuse, R4, PT ;  /* 0x000000040200720c */ /* 0x040fe20003f84070 */
[----:B------:R-:W-:Y:S01]  /*0c10*/  @!P6 IMAD.IADD R7, R7, 0x1, -R2 ;  /* 0x000000010707e824 */ /* 0x000fe200078e0a02 */
[C---:B------:R-:W-:Y:S01]  /*0c20*/  ISETP.GT.U32.AND P6, PT, R2.reuse, R5, PT ;  /* 0x000000050200720c */ /* 0x040fe20003fc4070 */
[C---:B------:R-:W-:Y:S01]  /*0c30*/  IMAD R8, R2.reuse, R8, R11 ;  /* 0x0000000802087224 */ /* 0x040fe200078e020b */
[----:B------:R-:W-:Y:S01]  /*0c40*/  IABS R14, R18 ;  /* 0x00000012000e7213 */ /* 0x000fe20000000000 */
[C---:B------:R-:W-:Y:S01]  /*0c50*/  IMAD R10, R2.reuse, R13, R12 ;  /* 0x0000000d020a7224 */ /* 0x040fe200078e020c */
[C---:B------:R-:W-:Y:S01]  /*0c60*/  ISETP.GT.U32.AND P2, PT, R2.reuse, R7, PT ;  /* 0x000000070200720c */ /* 0x040fe20003f44070 */
[----:B------:R-:W-:Y:S01]  /*0c70*/  @!P0 IMAD.IADD R3, R3, 0x1, -R2 ;  /* 0x0000000103038824 */ /* 0x000fe200078e0a02 */
[----:B------:R-:W-:Y:S01]  /*0c80*/  ISETP.GT.U32.AND P0, PT, R2, R8, PT ;  /* 0x000000080200720c */ /* 0x000fe20003f04070 */
[----:B------:R-:W-:-:S02]  /*0c90*/  VIADD R12, R0, 0xc0 ;  /* 0x000000c0000c7836 */ /* 0x000fc40000000000 */
[----:B------:R-:W-:-:S03]  /*0ca0*/  IMAD.HI.U32 R11, R9, R14, RZ ;  /* 0x0000000e090b7227 */ /* 0x000fc600078e00ff */
[----:B------:R-:W-:Y:S01]  /*0cb0*/  IABS R13, R12 ;  /* 0x0000000c000d7213 */ /* 0x000fe20000000000 */
[--C-:B------:R-:W-:Y:S01]  /*0cc0*/  @!P6 IMAD.IADD R5, R5, 0x1, -R2.reuse ;  /* 0x000000010505e824 */ /* 0x100fe200078e0a02 */
[----:B------:R-:W-:Y:S01]  /*0cd0*/  ISETP.GT.U32.AND P6, PT, R2, R10, PT ;  /* 0x0000000a0200720c */ /* 0x000fe20003fc4070 */
[--C-:B------:R-:W-:Y:S01]  /*0ce0*/  @!P4 IMAD.IADD R4, R4, 0x1, -R2.reuse ;  /* 0x000000010404c824 */ /* 0x100fe200078e0a02 */
[----:B------:R-:W-:Y:S01]  /*0cf0*/  ISETP.GE.AND P4, PT, R15, RZ, PT ;  /* 0x000000ff0f00720c */ /* 0x000fe20003f86270 */
[----:B------:R-:W-:Y:S02]  /*0d00*/  IMAD.MOV R11, RZ, RZ, -R11 ;  /* 0x000000ffff0b7224 */ /* 0x000fe400078e0a0b */
[----:B------:R-:W-:Y:S01]  /*0d10*/  @!P0 IMAD.IADD R8, R8, 0x1, -R2 ;  /* 0x0000000108088824 */ /* 0x000fe200078e0a02 */
[----:B------:R-:W-:Y:S01]  /*0d20*/  ISETP.GE.AND P0, PT, R12, RZ, PT ;  /* 0x000000ff0c00720c */ /* 0x000fe20003f06270 */
[----:B------:R-:W-:-:S04]  /*0d30*/  IMAD.HI.U32 R12, R9, R13, RZ ;  /* 0x0000000d090c7227 */ /* 0x000fc800078e00ff */
[--C-:B------:R-:W-:Y:S01]  /*0d40*/  @!P2 IMAD.IADD R7, R7, 0x1, -R2.reuse ;  /* 0x000000010707a824 */ /* 0x100fe200078e0a02 */
[----:B------:R-:W-:Y:S01]  /*0d50*/  ISETP.GE.AND P2, PT, R18, RZ, PT ;  /* 0x000000ff1200720c */ /* 0x000fe20003f46270 */
[----:B------:R-:W-:Y:S01]  /*0d60*/  @!P6 IMAD.IADD R10, R10, 0x1, -R2 ;  /* 0x000000010a0ae824 */ /* 0x000fe200078e0a02 */
[C---:B------:R-:W-:Y:S01]  /*0d70*/  ISETP.GT.U32.AND P6, PT, R2.reuse, R8, PT ;  /* 0x000000080200720c */ /* 0x040fe20003fc4070 */
[C---:B------:R-:W-:Y:S02]  /*0d80*/  IMAD R11, R2.reuse, R11, R14 ;  /* 0x0000000b020b7224 */ /* 0x040fe400078e020e */
[----:B------:R-:W-:Y:S02]  /*0d90*/  IMAD.MOV R12, RZ, RZ, -R12 ;  /* 0x000000ffff0c7224 */ /* 0x000fe400078e0a0c */
[----:B------:R-:W-:Y:S01]  /*0da0*/  @!P4 IMAD.MOV R7, RZ, RZ, -R7 ;  /* 0x000000ffff07c224 */ /* 0x000fe200078e0a07 */
[C---:B------:R-:W-:Y:S01]  /*0db0*/  ISETP.GT.U32.AND P4, PT, R2.reuse, R11, PT ;  /* 0x0000000b0200720c */ /* 0x040fe20003f84070 */
[----:B------:R-:W-:-:S02]  /*0dc0*/  IMAD R12, R2, R12, R13 ;  /* 0x0000000c020c7224 */ /* 0x000fc400078e020d */
[----:B------:R-:W-:Y:S01]  /*0dd0*/  @!P5 IMAD.MOV R4, RZ, RZ, -R4 ;  /* 0x000000ffff04d224 */ /* 0x000fe200078e0a04 */
[----:B------:R-:W-:Y:S01]  /*0de0*/  ISETP.GE.AND P5, PT, R16, RZ, PT ;  /* 0x000000ff1000720c */ /* 0x000fe20003fa6270 */
[----:B------:R-:W-:Y:S01]  /*0df0*/  @!P3 IMAD.MOV R5, RZ, RZ, -R5 ;  /* 0x000000ffff05b224 */ /* 0x000fe200078e0a05 */
[----:B------:R-:W-:Y:S01]  /*0e00*/  ISETP.GT.U32.AND P3, PT, R2, R10, PT ;  /* 0x0000000a0200720c */ /* 0x000fe20003f64070 */
[--C-:B------:R-:W-:Y:S01]  /*0e10*/  @!P6 IMAD.IADD R8, R8, 0x1, -R2.reuse ;  /* 0x000000010808e824 */ /* 0x100fe200078e0a02 */
[----:B------:R-:W-:Y:S01]  /*0e20*/  ISETP.GT.U32.AND P6, PT, R2, R12, PT ;  /* 0x0000000c0200720c */ /* 0x000fe20003fc4070 */
[----:B------:R-:W-:Y:S01]  /*0e30*/  @!P1 IMAD.MOV R3, RZ, RZ, -R3 ;  /* 0x000000ffff039224 */ /* 0x000fe200078e0a03 */
[----:B------:R-:W-:Y:S01]  /*0e40*/  ISETP.GE.AND P1, PT, R17, RZ, PT ;  /* 0x000000ff1100720c */ /* 0x000fe20003f26270 */
[C---:B------:R-:W-:Y:S01]  /*0e50*/  VIADD R24, R0.reuse, 0xa8 ;  /* 0x000000a800187836 */ /* 0x040fe20000000000 */
[----:B------:R-:W-:Y:S01]  /*0e60*/  IABS R17, R19 ;  /* 0x0000001300117213 */ /* 0x000fe20000000000 */
[----:B------:R-:W-:Y:S01]  /*0e70*/  @!P4 IMAD.IADD R11, R11, 0x1, -R2 ;  /* 0x000000010b0bc824 */ /* 0x000fe200078e0a02 */
[----:B------:R-:W-:Y:S01]  /*0e80*/  ISETP.GE.AND P4, PT, R19, RZ, PT ;  /* 0x000000ff1300720c */ /* 0x000fe20003f86270 */
[----:B------:R-:W-:Y:S01]  /*0e90*/  VIADD R15, R0, 0xb8 ;  /* 0x000000b8000f7836 */ /* 0x000fe20000000000 */
[----:B------:R-:W-:Y:S01]  /*0ea0*/  IABS R18, R24 ;  /* 0x0000001800127213 */ /* 0x000fe20000000000 */
[----:B------:R-:W-:Y:S01]  /*0eb0*/  @!P5 IMAD.MOV R8, RZ, RZ, -R8 ;  /* 0x000000ffff08d224 */ /* 0x000fe200078e0a08 */
[----:B------:R-:W-:Y:S01]  /*0ec0*/  ISETP.GT.U32.AND P5, PT, R2, R11, PT ;  /* 0x0000000b0200720c */ /* 0x000fe20003fa4070 */
[----:B------:R-:W-:Y:S01]  /*0ed0*/  IMAD.HI.U32 R14, R9, R17, RZ ;  /* 0x00000011090e7227 */ /* 0x000fe200078e00ff */
[----:B------:R-:W-:-:S03]  /*0ee0*/  IABS R16, R15 ;  /* 0x0000000f00107213 */ /* 0x000fc60000000000 */
[--C-:B------:R-:W-:Y:S02]  /*0ef0*/  @!P6 IMAD.IADD R12, R12, 0x1, -R2.reuse ;  /* 0x000000010c0ce824 */ /* 0x100fe400078e0a02 */
[----:B------:R-:W-:Y:S01]  /*0f00*/  @!P3 IMAD.IADD R10, R10, 0x1, -R2 ;  /* 0x000000010a0ab824 */ /* 0x000fe200078e0a02 */
[----:B------:R-:W-:Y:S01]  /*0f10*/  ISETP.GE.AND P3, PT, R15, RZ, PT ;  /* 0x000000ff0f00720c */ /* 0x000fe20003f66270 */
[----:B------:R-:W-:Y:S01]  /*0f20*/  IMAD.HI.U32 R15, R9, R18, RZ ;  /* 0x00000012090f7227 */ /* 0x000fe200078e00ff */
[----:B------:R-:W-:-:S03]  /*0f30*/  ISETP.GT.U32.AND P6, PT, R2, R12, PT ;  /* 0x0000000c0200720c */ /* 0x000fc60003fc4070 */
[----:B------:R-:W-:Y:S02]  /*0f40*/  IMAD.MOV R14, RZ, RZ, -R14 ;  /* 0x000000ffff0e7224 */ /* 0x000fe400078e0a0e */
[----:B------:R-:W-:Y:S02]  /*0f50*/  IMAD.MOV R15, RZ, RZ, -R15 ;  /* 0x000000ffff0f7224 */ /* 0x000fe400078e0a0f */
[----:B------:R-:W-:Y:S02]  /*0f60*/  IMAD R14, R2, R14, R17 ;  /* 0x0000000e020e7224 */ /* 0x000fe400078e0211 */
[----:B------:R-:W-:-:S04]  /*0f70*/  IMAD.HI.U32 R13, R9, R16, RZ ;  /* 0x00000010090d7227 */ /* 0x000fc800078e00ff */
[C---:B------:R-:W-:Y:S01]  /*0f80*/  IMAD R15, R2.reuse, R15, R18 ;  /* 0x0000000f020f7224 */ /* 0x040fe200078e0212 */
[----:B------:R-:W-:Y:S01]  /*0f90*/  IABS R18, R25 ;  /* 0x0000001900127213 */ /* 0x000fe20000000000 */
[--C-:B------:R-:W-:Y:S01]  /*0fa0*/  @!P5 IMAD.IADD R11, R11, 0x1, -R2.reuse ;  /* 0x000000010b0bd824 */ /* 0x100fe200078e0a02 */
[----:B------:R-:W-:Y:S01]  /*0fb0*/  ISETP.GT.U32.AND P5, PT, R2, R14, PT ;  /* 0x0000000e0200720c */ /* 0x000fe20003fa4070 */
[----:B------:R-:W-:Y:S02]  /*0fc0*/  IMAD.MOV R13, RZ, RZ, -R13 ;  /* 0x000000ffff0d7224 */ /* 0x000fe400078e0a0d */
[----:B------:R-:W-:Y:S01]  /*0fd0*/  @!P6 IMAD.IADD R12, R12, 0x1, -R2 ;  /* 0x000000010c0ce824 */ /* 0x000fe200078e0a02 */
[C---:B------:R-:W-:Y:S01]  /*0fe0*/  ISETP.GT.U32.AND P6, PT, R2.reuse, R15, PT ;  /* 0x0000000f0200720c */ /* 0x040fe20003fc4070 */
[----:B------:R-:W-:Y:S02]  /*0ff0*/  IMAD R13, R2, R13, R16 ;  /* 0x0000000d020d7224 */ /* 0x000fe400078e0210 */
[----:B------:R-:W-:-:S02]  /*1000*/  VIADD R26, R0, 0x98 ;  /* 0x00000098001a7836 */ /* 0x000fc40000000000 */
[----:B------:R-:W-:Y:S01]  /*1010*/  @!P1 IMAD.MOV R10, RZ, RZ, -R10 ;  /* 0x000000ffff0a9224 */ /* 0x000fe200078e0a0a */
[----:B------:R-:W-:Y:S01]  /*1020*/  ISETP.GT.U32.AND P1, PT, R2, R13, PT ;  /* 0x0000000d0200720c */ /* 0x000fe20003f24070 */
[----:B------:R-:W-:Y:S01]  /*1030*/  IMAD.HI.U32 R16, R9, R18, RZ ;  /* 0x0000001209107227 */ /* 0x000fe200078e00ff */
[----:B------:R-:W-:-:S03]  /*1040*/  IABS R20, R26 ;  /* 0x0000001a00147213 */ /* 0x000fc60000000000 */
[--C-:B------:R-:W-:Y:S02]  /*1050*/  @!P5 IMAD.IADD R14, R14, 0x1, -R2.reuse ;  /* 0x000000010e0ed824 */ /* 0x100fe400078e0a02 */
[----:B------:R-:W-:Y:S02]  /*1060*/  @!P6 IMAD.IADD R15, R15, 0x1, -R2 ;  /* 0x000000010f0fe824 */ /* 0x000fe400078e0a02 */
[----:B------:R-:W-:Y:S01]  /*1070*/  IMAD.HI.U32 R17, R9, R20, RZ ;  /* 0x0000001409117227 */ /* 0x000fe200078e00ff */
[----:B------:R-:W-:-:S03]  /*1080*/  ISETP.GT.U32.AND P6, PT, R2, R14, PT ;  /* 0x0000000e0200720c */ /* 0x000fc60003fc4070 */
[----:B------:R-:W-:Y:S02]  /*1090*/  IMAD.MOV R19, RZ, RZ, -R16 ;  /* 0x000000ffff137224 */ /* 0x000fe400078e0a10 */
[----:B------:R-:W-:Y:S01]  /*10a0*/  @!P1 IMAD.IADD R13, R13, 0x1, -R2 ;  /* 0x000000010d0d9824 */ /* 0x000fe200078e0a02 */
[----:B------:R-:W-:Y:S01]  /*10b0*/  ISETP.GE.AND P1, PT, R24, RZ, PT ;  /* 0x000000ff1800720c */ /* 0x000fe20003f26270 */
[----:B------:R-:W-:Y:S02]  /*10c0*/  IMAD.MOV R17, RZ, RZ, -R17 ;  /* 0x000000ffff117224 */ /* 0x000fe400078e0a11 */
[C---:B------:R-:W-:Y:S01]  /*10d0*/  IMAD R16, R2.reuse, R19, R18 ;  /* 0x0000001302107224 */ /* 0x040fe200078e0212 */
[C---:B------:R-:W-:Y:S01]  /*10e0*/  ISETP.GT.U32.AND P5, PT, R2.reuse, R13, PT ;  /* 0x0000000d0200720c */ /* 0x040fe20003fa4070 */
[----:B------:R-:W-:Y:S02]  /*10f0*/  IMAD R18, R2, R17, R20 ;  /* 0x0000001102127224 */ /* 0x000fe400078e0214 */
[----:B------:R-:W-:-:S02]  /*1100*/  VIADD R27, R0, 0x90 ;  /* 0x00000090001b7836 */ /* 0x000fc40000000000 */
[----:B------:R-:W-:Y:S01]  /*1110*/  @!P6 IMAD.IADD R14, R14, 0x1, -R2 ;  /* 0x000000010e0ee824 */ /* 0x000fe200078e0a02 */
[----:B------:R-:W-:Y:S01]  /*1120*/  ISETP.GT.U32.AND P6, PT, R2, R18, PT ;  /* 0x000000120200720c */ /* 0x000fe20003fc4070 */
[C---:B------:R-:W-:Y:S01]  /*1130*/  VIADD R28, R0.reuse, 0x88 ;  /* 0x00000088001c7836 */ /* 0x040fe20000000000 */
[----:B------:R-:W-:Y:S01]  /*1140*/  IABS R21, R27 ;  /* 0x0000001b00157213 */ /* 0x000fe20000000000 */
[----:B------:R-:W-:Y:S02]  /*1150*/  VIADD R24, R0, 0x80 ;  /* 0x0000008000187836 */ /* 0x000fe40000000000 */
[----:B------:R-:W-:Y:S01]  /*1160*/  @!P0 IMAD.MOV R12, RZ, RZ, -R12 ;  /* 0x000000ffff0c8224 */ /* 0x000fe200078e0a0c */
[----:B------:R-:W-:Y:S01]  /*1170*/  IABS R22, R28 ;  /* 0x0000001c00167213 */ /* 0x000fe20000000000 */
[----:B------:R-:W-:Y:S01]  /*1180*/  IMAD.HI.U32 R17, R9, R21, RZ ;  /* 0x0000001509117227 */ /* 0x000fe200078e00ff */
[----:B------:R-:W-:Y:S02]  /*1190*/  @!P5 IADD3 R13, PT, PT, R13, -R2, RZ ;  /* 0x800000020d0dd210 */ /* 0x000fe40007ffe0ff */
[----:B------:R-:W-:Y:S01]  /*11a0*/  ISETP.GT.U32.AND P5, PT, R2, R16, PT ;  /* 0x000000100200720c */ /* 0x000fe20003fa4070 */
[----:B------:R-:W-:Y:S01]  /*11b0*/  IMAD.HI.U32 R19, R9, R22, RZ ;  /* 0x0000001609137227 */ /* 0x000fe200078e00ff */
[----:B------:R-:W-:-:S02]  /*11c0*/  IABS R20, R24 ;  /* 0x0000001800147213 */ /* 0x000fc40000000000 */
[----:B------:R-:W-:Y:S01]  /*11d0*/  ISETP.GE.AND P0, PT, R25, RZ, PT ;  /* 0x000000ff1900720c */ /* 0x000fe20003f06270 */
[----:B------:R-:W-:Y:S02]  /*11e0*/  IMAD.MOV R17, RZ, RZ, -R17 ;  /* 0x000000ffff117224 */ /* 0x000fe400078e0a11 */
[----:B------:R-:W-:Y:S02]  /*11f0*/  @!P6 IMAD.IADD R18, R18, 0x1, -R2 ;  /* 0x000000011212e824 */ /* 0x000fe400078e0a02 */
[----:B------:R-:W-:Y:S02]  /*1200*/  IMAD.MOV R19, RZ, RZ, -R19 ;  /* 0x000000ffff137224 */ /* 0x000fe400078e0a13 */
[C---:B------:R-:W-:Y:S02]  /*1210*/  IMAD R17, R2.reuse, R17, R21 ;  /* 0x0000001102117224 */ /* 0x040fe400078e0215 */
[----:B------:R-:W-:Y:S02]  /*1220*/  IMAD.MOV.U32 R21, RZ, RZ, R20 ;  /* 0x000000ffff157224 */ /* 0x000fe400078e0014 */
[----:B------:R-:W-:Y:S01]  /*1230*/  @!P3 IMAD.MOV R13, RZ, RZ, -R13 ;  /* 0x000000ffff0db224 */ /* 0x000fe200078e0a0d */
[C---:B------:R-:W-:Y:S01]  /*1240*/  ISETP.GT.U32.AND P3, PT, R2.reuse, R18, PT ;  /* 0x000000120200720c */ /* 0x040fe20003f64070 */
[----:B------:R-:W-:-:S02]  /*1250*/  IMAD R19, R2, R19, R22 ;  /* 0x0000001302137224 */ /* 0x000fc400078e0216 */
[----:B------:R-:W-:-:S04]  /*1260*/  IMAD.HI.U32 R20, R9, R21, RZ ;  /* 0x0000001509147227 */ /* 0x000fc800078e00ff */
[----:B------:R-:W-:Y:S01]  /*1270*/  @!P2 IMAD.MOV R11, RZ, RZ, -R11 ;  /* 0x000000ffff0ba224 */ /* 0x000fe200078e0a0b */
[C---:B------:R-:W-:Y:S01]  /*1280*/  ISETP.GT.U32.AND P2, PT, R2.reuse, R15, PT ;  /* 0x0000000f0200720c */ /* 0x040fe20003f44070 */
[----:B------:R-:W-:Y:S01]  /*1290*/  @!P4 IMAD.MOV R14, RZ, RZ, -R14 ;  /* 0x000000ffff0ec224 */ /* 0x000fe200078e0a0e */
[----:B------:R-:W-:Y:S01]  /*12a0*/  ISETP.GT.U32.AND P4, PT, R2, R19, PT ;  /* 0x000000130200720c */ /* 0x000fe20003f84070 */
[----:B------:R-:W-:Y:S02]  /*12b0*/  VIADD R25, R0, 0x78 ;  /* 0x0000007800197836 */ /* 0x000fe40000000000 */
[----:B------:R-:W-:Y:S01]  /*12c0*/  @!P5 IMAD.IADD R16, R16, 0x1, -R2 ;  /* 0x000000011010d824 */ /* 0x000fe200078e0a02 */
[----:B------:R-:W-:Y:S01]  /*12d0*/  ISETP.GT.U32.AND P5, PT, R2, R17, PT ;  /* 0x000000110200720c */ /* 0x000fe20003fa4070 */
[----:B------:R-:W-:Y:S01]  /*12e0*/  IMAD.MOV R20, RZ, RZ, -R20 ;  /* 0x000000ffff147224 */ /* 0x000fe200078e0a14 */
[----:B------:R-:W-:Y:S01]  /*12f0*/  IABS R22, R25 ;  /* 0x0000001900167213 */ /* 0x000fe20000000000 */
[----:B------:R-:W-:Y:S01]  /*1300*/  @!P3 IMAD.IADD R18, R18, 0x1, -R2 ;  /* 0x000000011212b824 */ /* 0x000fe200078e0a02 */
[C---:B------:R-:W-:Y:S01]  /*1310*/  ISETP.GT.U32.AND P6, PT, R2.reuse, R16, PT ;  /* 0x000000100200720c */ /* 0x040fe20003fc4070 */
[----:B------:R-:W-:-:S02]  /*1320*/  IMAD R20, R2, R20, R21 ;  /* 0x0000001402147224 */ /* 0x000fc400078e0215 */
[----:B------:R-:W-:-:S03]  /*1330*/  IMAD.HI.U32 R21, R9, R22, RZ ;  /* 0x0000001609157227 */ /* 0x000fc600078e00ff */
[----:B------:R-:W-:Y:S01]  /*1340*/  ISETP.GT.U32.AND P3, PT, R2, R20, PT ;  /* 0x000000140200720c */ /* 0x000fe20003f64070 */
[--C-:B------:R-:W-:Y:S01]  /*1350*/  @!P2 IMAD.IADD R15, R15, 0x1, -R2.reuse ;  /* 0x000000010f0fa824 */ /* 0x100fe200078e0a02 */
[----:B------:R-:W-:Y:S01]  /*1360*/  ISETP.GE.AND P2, PT, R26, RZ, PT ;  /* 0x000000ff1a00720c */ /* 0x000fe20003f46270 */
[--C-:B------:R-:W-:Y:S02]  /*1370*/  @!P4 IMAD.IADD R19, R19, 0x1, -R2.reuse ;  /* 0x000000011313c824 */ /* 0x100fe400078e0a02 */
[--C-:B------:R-:W-:Y:S01]  /*1380*/  @!P5 IMAD.IADD R17, R17, 0x1, -R2.reuse ;  /* 0x000000011111d824 */ /* 0x100fe200078e0a02 */
[----:B------:R-:W-:Y:S01]  /*1390*/  @!P1 IADD3 R15, PT, PT, -R15, RZ, RZ ;  /* 0x000000ff0f0f9210 */ /* 0x000fe20007ffe1ff */
[----:B------:R-:W-:Y:S01]  /*13a0*/  IMAD.MOV R21, RZ, RZ, -R21 ;  /* 0x000000ffff157224 */ /* 0x000fe200078e0a15 */
[----:B------:R-:W-:Y:S01]  /*13b0*/  ISETP.GT.U32.AND P4, PT, R2, R19, PT ;  /* 0x000000130200720c */ /* 0x000fe20003f84070 */
[----:B------:R-:W-:Y:S01]  /*13c0*/  @!P6 IMAD.IADD R16, R16, 0x1, -R2 ;  /* 0x000000011010e824 */ /* 0x000fe200078e0a02 */
[C---:B------:R-:W-:Y:S01]  /*13d0*/  ISETP.GT.U32.AND P1, PT, R2.reuse, R17, PT ;  /* 0x000000110200720c */ /* 0x040fe20003f24070 */
[----:B------:R-:W-:Y:S01]  /*13e0*/  IMAD R21, R2, R21, R22 ;  /* 0x0000001502157224 */ /* 0x000fe200078e0216 */
[----:B------:R-:W-:Y:S01]  /*13f0*/  ISETP.GE.AND P5, PT, R27, RZ, PT ;  /* 0x000000ff1b00720c */ /* 0x000fe20003fa6270 */
[----:B------:R-:W-:Y:S01]  /*1400*/  @!P3 IMAD.IADD R20, R20, 0x1, -R2 ;  /* 0x000000011414b824 */ /* 0x000fe200078e0a02 */
[----:B------:R-:W-:Y:S01]  /*1410*/  ISETP.GE.AND P6, PT, R28, RZ, PT ;  /* 0x000000ff1c00720c */ /* 0x000fe20003fc6270 */
[----:B------:R-:W-:Y:S01]  /*1420*/  VIADD R22, R0, 0x70 ;  /* 0x0000007000167836 */ /* 0x000fe20000000000 */
[----:B------:R-:W-:Y:S01]  /*1430*/  ISETP.GT.U32.AND P3, PT, R2, R21, PT ;  /* 0x000000150200720c */ /* 0x000fe20003f64070 */
[----:B------:R-:W-:Y:S01]  /*1440*/  @!P0 IMAD.MOV R16, RZ, RZ, -R16 ;  /* 0x000000ffff108224 */ /* 0x000fe200078e0a10 */
[----:B------:R-:W-:Y:S01]  /*1450*/  ISETP.GE.AND P0, PT, R24, RZ, PT ;  /* 0x000000ff1800720c */ /* 0x000fe20003f06270 */
[----:B------:R-:W-:-:S02]  /*1460*/  VIADD R24, R0, 0x68 ;  /* 0x0000006800187836 */ /* 0x000fc40000000000 */
[----:B------:R-:W-:Y:S01]  /*1470*/  @!P4 IADD3 R19, PT, PT, R19, -R2, RZ ;  /* 0x800000021313c210 */ /* 0x000fe20007ffe0ff */
[----:B------:R-:W-:Y:S01]  /*1480*/  @!P2 IMAD.MOV R18, RZ, RZ, -R18 ;  /* 0x000000ffff12a224 */ /* 0x000fe200078e0a12 */
[----:B------:R-:W-:Y:S01]  /*1490*/  ISETP.GE.AND P4, PT, R22, RZ, PT ;  /* 0x000000ff1600720c */ /* 0x000fe20003f86270 */
[--C-:B------:R-:W-:Y:S01]  /*14a0*/  @!P1 IMAD.IADD R17, R17, 0x1, -R2.reuse ;  /* 0x0000000111119824 */ /* 0x100fe200078e0a02 */
[----:B------:R-:W-:Y:S01]  /*14b0*/  IABS R22, R22 ;  /* 0x0000001600167213 */ /* 0x000fe20000000000 */
[----:B------:R-:W-:Y:S01]  /*14c0*/  VIADD R27, R0, 0x50 ;  /* 0x00000050001b7836 */ /* 0x000fe20000000000 */
[----:B------:R-:W-:Y:S01]  /*14d0*/  IABS R28, R24 ;  /* 0x00000018001c7213 */ /* 0x000fe20000000000 */
[----:B------:R-:W-:Y:S01]  /*14e0*/  @!P5 IMAD.MOV R17, RZ, RZ, -R17 ;  /* 0x000000ffff11d224 */ /* 0x000fe200078e0a11 */
[----:B------:R-:W-:Y:S01]  /*14f0*/  ISETP.GE.AND P5, PT, R24, RZ, PT ;  /* 0x000000ff1800720c */ /* 0x000fe20003fa6270 */
[----:B------:R-:W-:Y:S01]  /*1500*/  @!P3 IMAD.IADD R21, R21, 0x1, -R2 ;  /* 0x000000011515b824 */ /* 0x000fe200078e0a02 */
[----:B------:R-:W-:Y:S01]  /*1510*/  ISETP.GE.AND P1, PT, R25, RZ, PT ;  /* 0x000000ff1900720c */ /* 0x000fe20003f26270 */
[----:B------:R-:W-:Y:S01]  /*1520*/  IMAD.MOV.U32 R24, RZ, RZ, R22 ;  /* 0x000000ffff187224 */ /* 0x000fe200078e0016 */
[----:B------:R-:W-:Y:S01]  /*1530*/  ISETP.GT.U32.AND P2, PT, R2, R20, PT ;  /* 0x000000140200720c */ /* 0x000fe20003f44070 */
[----:B------:R-:W-:Y:S01]  /*1540*/  VIADD R25, R0, 0x60 ;  /* 0x0000006000197836 */ /* 0x000fe20000000000 */
[----:B------:R-:W-:Y:S01]  /*1550*/  ISETP.GT.U32.AND P3, PT, R2, R21, PT ;  /* 0x000000150200720c */ /* 0x000fe20003f64070 */
[----:B------:R-:W-:Y:S01]  /*1560*/  IMAD.HI.U32 R22, R9, R24, RZ ;  /* 0x0000001809167227 */ /* 0x000fe200078e00ff */
[----:B------:R-:W-:-:S02]  /*1570*/  IABS R34, R27 ;  /* 0x0000001b00227213 */ /* 0x000fc40000000000 */
[----:B------:R-:W-:Y:S01]  /*1580*/  IABS R30, R25 ;  /* 0x00000019001e7213 */ /* 0x000fe20000000000 */
[----:B------:R-:W-:Y:S01]  /*1590*/  @!P6 IMAD.MOV R19, RZ, RZ, -R19 ;  /* 0x000000ffff13e224 */ /* 0x000fe200078e0a13 */
[----:B------:R-:W-:Y:S01]  /*15a0*/  ISETP.GE.AND P6, PT, R25, RZ, PT ;  /* 0x000000ff1900720c */ /* 0x000fe20003fc6270 */
[----:B------:R-:W-:Y:S02]  /*15b0*/  IMAD.MOV R25, RZ, RZ, -R22 ;  /* 0x000000ffff197224 */ /* 0x000fe400078e0a16 */
[----:B------:R-:W-:Y:S02]  /*15c0*/  VIADD R26, R0, 0x58 ;  /* 0x00000058001a7836 */ /* 0x000fe40000000000 */
[C---:B------:R-:W-:Y:S02]  /*15d0*/  IMAD R22, R2.reuse, R25, R24 ;  /* 0x0000001902167224 */ /* 0x040fe400078e0218 */
[----:B------:R-:W-:Y:S01]  /*15e0*/  @!P3 IMAD.IADD R21, R21, 0x1, -R2 ;  /* 0x000000011515b824 */ /* 0x000fe200078e0a02 */
[----:B------:R-:W-:Y:S01]  /*15f0*/  IABS R32, R26 ;  /* 0x0000001a00207213 */ /* 0x000fe20000000000 */
[----:B------:R-:W-:Y:S01]  /*1600*/  IMAD.HI.U32 R24, R9, R28, RZ ;  /* 0x0000001c09187227 */ /* 0x000fe200078e00ff */
[----:B------:R-:W-:-:S03]  /*1610*/  ISETP.GT.U32.AND P3, PT, R2, R22, PT ;  /* 0x000000160200720c */ /* 0x000fc60003f64070 */
[----:B------:R-:W-:Y:S01]  /*1620*/  @!P2 IMAD.IADD R20, R20, 0x1, -R2 ;  /* 0x000000011414a824 */ /* 0x000fe200078e0a02 */
[----:B------:R-:W-:Y:S01]  /*1630*/  ISETP.GE.AND P2, PT, R26, RZ, PT ;  /* 0x000000ff1a00720c */ /* 0x000fe20003f46270 */
[----:B------:R-:W-:-:S04]  /*1640*/  IMAD.HI.U32 R25, R9, R30, RZ ;  /* 0x0000001e09197227 */ /* 0x000fc800078e00ff */
[----:B------:R-:W-:Y:S02]  /*1650*/  IMAD.MOV R29, RZ, RZ, -R24 ;  /* 0x000000ffff1d7224 */ /* 0x000fe400078e0a18 */
[----:B------:R-:W-:Y:S01]  /*1660*/  @!P0 IMAD.MOV R20, RZ, RZ, -R20 ;  /* 0x000000ffff148224 */ /* 0x000fe200078e0a14 */
[----:B------:R-:W-:Y:S01]  /*1670*/  ISETP.GE.AND P0, PT, R27, RZ, PT ;  /* 0x000000ff1b00720c */ /* 0x000fe20003f06270 */
[----:B------:R-:W-:Y:S02]  /*1680*/  @!P3 IMAD.IADD R22, R22, 0x1, -R2 ;  /* 0x000000011616b824 */ /* 0x000fe400078e0a02 */
[----:B------:R-:W-:Y:S02]  /*1690*/  IMAD.MOV R31, RZ, RZ, -R25 ;  /* 0x000000ffff1f7224 */ /* 0x000fe400078e0a19 */
[----:B------:R-:W-:Y:S01]  /*16a0*/  IMAD.HI.U32 R27, R9, R34, RZ ;  /* 0x00000022091b7227 */ /* 0x000fe200078e00ff */
[----:B------:R-:W-:-:S03]  /*16b0*/  ISETP.GT.U32.AND P3, PT, R2, R22, PT ;  /* 0x000000160200720c */ /* 0x000fc60003f64070 */
[C---:B------:R-:W-:Y:S02]  /*16c0*/  IMAD R25, R2.reuse, R29, R28 ;  /* 0x0000001d02197224 */ /* 0x040fe400078e021c */
[----:B------:R-:W-:Y:S02]  /*16d0*/  IMAD.MOV R35, RZ, RZ, -R27 ;  /* 0x000000ffff237224 */ /* 0x000fe400078e0a1b */
[----:B------:R-:W-:Y:S01]  /*16e0*/  @!P1 IMAD.MOV R21, RZ, RZ, -R21 ;  /* 0x000000ffff159224 */ /* 0x000fe200078e0a15 */
[C---:B------:R-:W-:Y:S01]  /*16f0*/  ISETP.GT.U32.AND P1, PT, R2.reuse, R25, PT ;  /* 0x000000190200720c */ /* 0x040fe20003f24070 */
[----:B------:R-:W-:Y:S02]  /*1700*/  IMAD R27, R2, R31, R30 ;  /* 0x0000001f021b7224 */ /* 0x000fe400078e021e */
[----:B------:R-:W-:-:S04]  /*1710*/  IMAD.HI.U32 R26, R9, R32, RZ ;  /* 0x00000020091a7227 */ /* 0x000fc800078e00ff */
[----:B------:R-:W-:Y:S01]  /*1720*/  @!P3 IMAD.IADD R22, R22, 0x1, -R2 ;  /* 0x000000011616b824 */ /* 0x000fe200078e0a02 */
[----:B------:R-:W-:Y:S01]  /*1730*/  ISETP.GT.U32.AND P3, PT, R2, R27, PT ;  /* 0x0000001b0200720c */ /* 0x000fe20003f64070 */
[----:B------:R-:W-:Y:S02]  /*1740*/  VIADD R36, R0, 0x48 ;  /* 0x0000004800247836 */ /* 0x000fe40000000000 */
[----:B------:R-:W-:Y:S02]  /*1750*/  IMAD.MOV R33, RZ, RZ, -R26 ;  /* 0x000000ffff217224 */ /* 0x000fe400078e0a1a */
[----:B------:R-:W-:Y:S01]  /*1760*/  @!P1 IMAD.IADD R25, R25, 0x1, -R2 ;  /* 0x0000000119199824 */ /* 0x000fe200078e0a02 */
[----:B------:R-:W-:Y:S01]  /*1770*/  IABS R24, R36 ;  /* 0x0000002400187213 */ /* 0x000fe20000000000 */
[----:B------:R-:W-:Y:S02]  /*1780*/  IMAD R29, R2, R33, R32 ;  /* 0x00000021021d7224 */ /* 0x000fe400078e0220 */
[----:B------:R-:W-:Y:S01]  /*1790*/  VIADD R30, R0, 0x40 ;  /* 0x00000040001e7836 */ /* 0x000fe20000000000 */
[----:B------:R-:W-:Y:S01]  /*17a0*/  MOV R33, R24 ;  /* 0x0000001800217202 */ /* 0x000fe20000000f00 */
[----:B------:R-:W-:Y:S01]  /*17b0*/  @!P4 IMAD.MOV R22, RZ, RZ, -R22 ;  /* 0x000000ffff16c224 */ /* 0x000fe200078e0a16 */
[C---:B------:R-:W-:Y:S01]  /*17c0*/  ISETP.GT.U32.AND P1, PT, R2.reuse, R29, PT ;  /* 0x0000001d0200720c */ /* 0x040fe20003f24070 */
[C---:B------:R-:W-:Y:S01]  /*17d0*/  IMAD R31, R2.reuse, R35, R34 ;  /* 0x00000023021f7224 */ /* 0x040fe200078e0222 */
[----:B------:R-:W-:Y:S01]  /*17e0*/  @!P3 IADD3 R27, PT, PT, R27, -R2, RZ ;  /* 0x800000021b1bb210 */ /* 0x000fe20007ffe0ff */
[----:B------:R-:W-:Y:S01]  /*17f0*/  IMAD.HI.U32 R24, R9, R33, RZ ;  /* 0x0000002109187227 */ /* 0x000fe200078e00ff */
[----:B------:R-:W-:-:S02]  /*1800*/  ISETP.GT.U32.AND P3, PT, R2, R25, PT ;  /* 0x000000190200720c */ /* 0x000fc40003f64070 */
[----:B------:R-:W-:Y:S01]  /*1810*/  ISETP.GT.U32.AND P4, PT, R2, R27, PT ;  /* 0x0000001b0200720c */ /* 0x000fe20003f84070 */
[----:B------:R-:W-:Y:S01]  /*1820*/  IMAD.MOV R24, RZ, RZ, -R24 ;  /* 0x000000ffff187224 */ /* 0x000fe200078e0a18 */
[----:B------:R-:W-:Y:S01]  /*1830*/  IABS R35, R30 ;  /* 0x0000001e00237213 */ /* 0x000fe20000000000 */
[C---:B------:R-:W-:Y:S02]  /*1840*/  VIADD R32, R0.reuse, 0x38 ;  /* 0x0000003800207836 */ /* 0x040fe40000000000 */
[----:B------:R-:W-:Y:S02]  /*1850*/  VIADD R34, R0, 0x30 ;  /* 0x0000003000227836 */ /* 0x000fe40000000000 */
[----:B------:R-:W-:Y:S01]  /*1860*/  IMAD R33, R2, R24, R33 ;  /* 0x0000001802217224 */ /* 0x000fe200078e0221 */
[----:B------:R-:W-:Y:S01]  /*1870*/  IABS R37, R32 ;  /* 0x0000002000257213 */ /* 0x000fe20000000000 */
[----:B------:R-:W-:Y:S01]  /*1880*/  @!P1 IMAD.IADD R29, R29, 0x1, -R2 ;  /* 0x000000011d1d9824 */ /* 0x000fe200078e0a02 */
[----:B------:R-:W-:Y:S01]  /*1890*/  IABS R39, R34 ;  /* 0x0000002200277213 */ /* 0x000fe20000000000 */
[----:B------:R-:W-:-:S03]  /*18a0*/  IMAD.HI.U32 R24, R9, R35, RZ ;  /* 0x0000002309187227 */ /* 0x000fc600078e00ff */
[C---:B------:R-:W-:Y:S01]  /*18b0*/  ISETP.GT.U32.AND P1, PT, R2.reuse, R29, PT ;  /* 0x0000001d0200720c */ /* 0x040fe20003f24070 */
[----:B------:R-:W-:Y:S02]  /*18c0*/  IMAD.MOV R24, RZ, RZ, -R24 ;  /* 0x000000ffff187224 */ /* 0x000fe400078e0a18 */
[--C-:B------:R-:W-:Y:S01]  /*18d0*/  @!P3 IMAD.IADD R25, R25, 0x1, -R2.reuse ;  /* 0x000000011919b824 */ /* 0x100fe200078e0a02 */
[C---:B------:R-:W-:Y:S01]  /*18e0*/  ISETP.GT.U32.AND P3, PT, R2.reuse, R31, PT ;  /* 0x0000001f0200720c */ /* 0x040fe20003f64070 */
[----:B------:R-:W-:Y:S01]  /*18f0*/  @!P4 IMAD.IADD R27, R27, 0x1, -R2 ;  /* 0x000000011b1bc824 */ /* 0x000fe200078e0a02 */
[C---:B------:R-:W-:Y:S01]  /*1900*/  ISETP.GT.U32.AND P4, PT, R2.reuse, R33, PT ;  /* 0x000000210200720c */ /* 0x040fe20003f84070 */
[----:B------:R-:W-:Y:S02]  /*1910*/  IMAD R35, R2, R24, R35 ;  /* 0x0000001802237224 */ /* 0x000fe400078e0223 */
[----:B------:R-:W-:-:S04]  /*1920*/  IMAD.HI.U32 R26, R9, R37, RZ ;  /* 0x00000025091a7227 */ /* 0x000fc800078e00ff */
[----:B------:R-:W-:-:S04]  /*1930*/  IMAD.HI.U32 R24, R9, R39, RZ ;  /* 0x0000002709187227 */ /* 0x000fc800078e00ff */
[----:B------:R-:W-:Y:S02]  /*1940*/  IMAD.MOV R26, RZ, RZ, -R26 ;  /* 0x000000ffff1a7224 */ /* 0x000fe400078e0a1a */
[----:B------:R-:W-:Y:S01]  /*1950*/  IMAD.MOV R24, RZ, RZ, -R24 ;  /* 0x000000ffff187224 */ /* 0x000fe200078e0a18 */
[----:B------:R-:W-:Y:S01]  /*1960*/  @!P4 IADD3 R33, PT, PT, R33, -R2, RZ ;  /* 0x800000022121c210 */ /* 0x000fe20007ffe0ff */
[C---:B------:R-:W-:Y:S02]  /*1970*/  IMAD R37, R2.reuse, R26, R37 ;  /* 0x0000001a02257224 */ /* 0x040fe400078e0225 */
[C---:B------:R-:W-:Y:S02]  /*1980*/  IMAD R39, R2.reuse, R24, R39 ;  /* 0x0000001802277224 */ /* 0x040fe400078e0227 */
[--C-:B------:R-:W-:Y:S01]  /*1990*/  @!P1 IMAD.IADD R29, R29, 0x1, -R2.reuse ;  /* 0x000000011d1d9824 */ /* 0x100fe200078e0a02 */
[----:B------:R-:W-:Y:S01]  /*19a0*/  ISETP.GT.U32.AND P1, PT, R2, R35, PT ;  /* 0x000000230200720c */ /* 0x000fe20003f24070 */
[----:B------:R-:W-:Y:S01]  /*19b0*/  VIADD R38, R0, 0x28 ;  /* 0x0000002800267836 */ /* 0x000fe20000000000 */
[C---:B------:R-:W-:Y:S01]  /*19c0*/  ISETP.GT.U32.AND P4, PT, R2.reuse, R39, PT ;  /* 0x000000270200720c */ /* 0x040fe20003f84070 */
[----:B------:R-:W-:Y:S01]  /*19d0*/  @!P3 IMAD.IADD R31, R31, 0x1, -R2 ;  /* 0x000000011f1fb824 */ /* 0x000fe200078e0a02 */
[----:B------:R-:W-:Y:S01]  /*19e0*/  ISETP.GT.U32.AND P3, PT, R2, R37, PT ;  /* 0x000000250200720c */ /* 0x000fe20003f64070 */
[C---:B------:R-:W-:Y:S01]  /*19f0*/  VIADD R40, R0.reuse, 0x20 ;  /* 0x0000002000287836 */ /* 0x040fe20000000000 */
[----:B------:R-:W-:Y:S01]  /*1a00*/  IABS R41, R38 ;  /* 0x0000002600297213 */ /* 0x000fe20000000000 */
[----:B------:R-:W-:-:S02]  /*1a10*/  VIADD R42, R0, 0x18 ;  /* 0x00000018002a7836 */ /* 0x000fc40000000000 */
[----:B------:R-:W-:Y:S01]  /*1a20*/  @!P6 IMAD.MOV R27, RZ, RZ, -R27 ;  /* 0x000000ffff1be224 */ /* 0x000fe200078e0a1b */
[----:B------:R-:W-:Y:S01]  /*1a30*/  IABS R43, R40 ;  /* 0x00000028002b7213 */ /* 0x000fe20000000000 */
[----:B------:R-:W-:Y:S01]  /*1a40*/  IMAD.HI.U32 R26, R9, R41, RZ ;  /* 0x00000029091a7227 */ /* 0x000fe200078e00ff */
[----:B------:R-:W-:Y:S02]  /*1a50*/  IABS R45, R42 ;  /* 0x0000002a002d7213 */ /* 0x000fe40000000000 */
[C---:B------:R-:W-:Y:S01]  /*1a60*/  ISETP.GT.U32.AND P6, PT, R2.reuse, R33, PT ;  /* 0x000000210200720c */ /* 0x040fe20003fc4070 */
[----:B------:R-:W-:Y:S01]  /*1a70*/  @!P1 IMAD.IADD R35, R35, 0x1, -R2 ;  /* 0x0000000123239824 */ /* 0x000fe200078e0a02 */
[C---:B------:R-:W-:Y:S01]  /*1a80*/  ISETP.GT.U32.AND P1, PT, R2.reuse, R31, PT ;  /* 0x0000001f0200720c */ /* 0x040fe20003f24070 */
[----:B------:R-:W-:Y:S02]  /*1a90*/  IMAD.MOV R26, RZ, RZ, -R26 ;  /* 0x000000ffff1a7224 */ /* 0x000fe400078e0a1a */
[--C-:B------:R-:W-:Y:S01]  /*1aa0*/  @!P3 IMAD.IADD R37, R37, 0x1, -R2.reuse ;  /* 0x000000012525b824 */ /* 0x100fe200078e0a02 */
[----:B------:R-:W-:Y:S01]  /*1ab0*/  ISETP.GT.U32.AND P3, PT, R2, R35, PT ;  /* 0x000000230200720c */ /* 0x000fe20003f64070 */
[----:B------:R-:W-:-:S02]  /*1ac0*/  @!P4 IMAD.IADD R39, R39, 0x1, -R2 ;  /* 0x000000012727c824 */ /* 0x000fc400078e0a02 */
[C---:B------:R-:W-:Y:S01]  /*1ad0*/  IMAD R41, R2.reuse, R26, R41 ;  /* 0x0000001a02297224 */ /* 0x040fe200078e0229 */
[----:B------:R-:W-:Y:S01]  /*1ae0*/  ISETP.GT.U32.AND P4, PT, R2, R37, PT ;  /* 0x000000250200720c */ /* 0x000fe20003f84070 */
[----:B------:R-:W-:-:S04]  /*1af0*/  IMAD.HI.U32 R24, R9, R43, RZ ;  /* 0x0000002b09187227 */ /* 0x000fc800078e00ff */
[----:B------:R-:W-:-:S04]  /*1b00*/  IMAD.HI.U32 R26, R9, R45, RZ ;  /* 0x0000002d091a7227 */ /* 0x000fc800078e00ff */
[----:B------:R-:W-:Y:S01]  /*1b10*/  @!P2 IMAD.MOV R29, RZ, RZ, -R29 ;  /* 0x000000ffff1da224 */ /* 0x000fe200078e0a1d */
[C---:B------:R-:W-:Y:S01]  /*1b20*/  ISETP.GT.U32.AND P2, PT, R2.reuse, R39, PT ;  /* 0x000000270200720c */ /* 0x040fe20003f44070 */
[----:B------:R-:W-:Y:S02]  /*1b30*/  IMAD.MOV R28, RZ, RZ, -R24 ;  /* 0x000000ffff1c7224 */ /* 0x000fe400078e0a18 */
[----:B------:R-:W-:Y:S01]  /*1b40*/  IMAD.MOV R26, RZ, RZ, -R26 ;  /* 0x000000ffff1a7224 */ /* 0x000fe200078e0a1a */
[----:B------:R-:W-:Y:S01]  /*1b50*/  @!P4 IADD3 R37, PT, PT, R37, -R2, RZ ;  /* 0x800000022525c210 */ /* 0x000fe20007ffe0ff */
[C---:B------:R-:W-:Y:S02]  /*1b60*/  IMAD R43, R2.reuse, R28, R43 ;  /* 0x0000001c022b7224 */ /* 0x040fe400078e022b */
[C---:B------:R-:W-:Y:S02]  /*1b70*/  IMAD R45, R2.reuse, R26, R45 ;  /* 0x0000001a022d7224 */ /* 0x040fe400078e022d */
[--C-:B------:R-:W-:Y:S01]  /*1b80*/  @!P6 IMAD.IADD R33, R33, 0x1, -R2.reuse ;  /* 0x000000012121e824 */ /* 0x100fe200078e0a02 */
[C---:B------:R-:W-:Y:S01]  /*1b90*/  ISETP.GT.U32.AND P6, PT, R2.reuse, R43, PT ;  /* 0x0000002b0200720c */ /* 0x040fe20003fc4070 */
[----:B------:R-:W-:Y:S01]  /*1ba0*/  @!P3 IMAD.IADD R35, R35, 0x1, -R2 ;  /* 0x000000012323b824 */ /* 0x000fe200078e0a02 */
[----:B------:R-:W-:Y:S01]  /*1bb0*/  ISETP.GT.U32.AND P3, PT, R2, R45, PT ;  /* 0x0000002d0200720c */ /* 0x000fe20003f64070 */
[----:B------:R-:W-:-:S04]  /*1bc0*/  IMAD.HI.U32 R24, R9, R47, RZ ;  /* 0x0000002f09187227 */ /* 0x000fc800078e00ff */
[----:B------:R-:W-:Y:S01]  /*1bd0*/  @!P2 IMAD.IADD R39, R39, 0x1, -R2 ;  /* 0x000000012727a824 */ /* 0x000fe200078e0a02 */
[----:B------:R-:W-:Y:S01]  /*1be0*/  ISETP.GE.AND P2, PT, R36, RZ, PT ;  /* 0x000000ff2400720c */ /* 0x000fe20003f46270 */
[----:B------:R-:W-:Y:S02]  /*1bf0*/  IMAD.MOV R24, RZ, RZ, -R24 ;  /* 0x000000ffff187224 */ /* 0x000fe400078e0a18 */
[----:B------:R-:W-:Y:S02]  /*1c00*/  VIADD R44, R0, 0x10 ;  /* 0x00000010002c7836 */ /* 0x000fe40000000000 */
[----:B------:R-:W-:Y:S02]  /*1c10*/  IMAD R47, R2, R24, R47 ;  /* 0x00000018022f7224 */ /* 0x000fe400078e022f */
[----:B------:R-:W-:Y:S01]  /*1c20*/  IMAD.MOV.U32 R26, RZ, RZ, R25 ;  /* 0x000000ffff1a7224 */ /* 0x000fe200078e0019 */
[----:B------:R-:W-:Y:S01]  /*1c30*/  IABS R25, R44 ;  /* 0x0000002c00197213 */ /* 0x000fe20000000000 */
[----:B------:R-:W-:Y:S01]  /*1c40*/  VIADD R24, R0, 0x8 ;  /* 0x0000000800187836 */ /* 0x000fe20000000000 */
[----:B------:R-:W-:Y:S01]  /*1c50*/  ISETP.GT.U32.AND P4, PT, R2, R47, PT ;  /* 0x0000002f0200720c */ /* 0x000fe20003f84070 */
[----:B------:R-:W-:Y:S01]  /*1c60*/  @!P5 IMAD.MOV R26, RZ, RZ, -R26 ;  /* 0x000000ffff1ad224 */ /* 0x000fe200078e0a1a */
[----:B------:R-:W-:Y:S01]  /*1c70*/  ISETP.GE.AND P5, PT, R0, RZ, PT ;  /* 0x000000ff0000720c */ /* 0x000fe20003fa6270 */
[--C-:B------:R-:W-:Y:S01]  /*1c80*/  @!P6 IMAD.IADD R43, R43, 0x1, -R2.reuse ;  /* 0x000000012b2be824 */ /* 0x100fe200078e0a02 */
[----:B------:R-:W-:Y:S01]  /*1c90*/  IABS R28, R24 ;  /* 0x00000018001c7213 */ /* 0x000fe20000000000 */
[----:B------:R-:W-:Y:S01]  /*1ca0*/  @!P3 IMAD.IADD R45, R45, 0x1, -R2 ;  /* 0x000000012d2db824 */ /* 0x000fe200078e0a02 */
[----:B------:R-:W-:Y:S01]  /*1cb0*/  ISETP.GE.AND P3, PT, R34, RZ, PT ;  /* 0x000000ff2200720c */ /* 0x000fe20003f66270 */
[----:B------:R-:W-:Y:S01]  /*1cc0*/  IMAD.HI.U32 R0, R9, R25, RZ ;  /* 0x0000001909007227 */ /* 0x000fe200078e00ff */
[----:B------:R-:W-:-:S03]  /*1cd0*/  ISETP.GE.AND P6, PT, R32, RZ, PT ;  /* 0x000000ff2000720c */ /* 0x000fc60003fc6270 */
[----:B------:R-:W-:Y:S01]  /*1ce0*/  @!P2 IMAD.MOV R33, RZ, RZ, -R33 ;  /* 0x000000ffff21a224 */ /* 0x000fe200078e0a21 */
[----:B------:R-:W-:Y:S01]  /*1cf0*/  ISETP.GT.U32.AND P2, PT, R2, R43, PT ;  /* 0x0000002b0200720c */ /* 0x000fe20003f44070 */
[----:B------:R-:W-:Y:S02]  /*1d00*/  IMAD.MOV R0, RZ, RZ, -R0 ;  /* 0x000000ffff007224 */ /* 0x000fe400078e0a00 */
[----:B------:R-:W-:-:S04]  /*1d10*/  IMAD.HI.U32 R9, R9, R28, RZ ;  /* 0x0000001c09097227 */ /* 0x000fc800078e00ff */
[----:B------:R-:W-:Y:S01]  /*1d20*/  @!P1 IMAD.IADD R31, R31, 0x1, -R2 ;  /* 0x000000011f1f9824 */ /* 0x000fe200078e0a02 */
[C---:B------:R-:W-:Y:S01]  /*1d30*/  ISETP.GT.U32.AND P1, PT, R2.reuse, R41, PT ;  /* 0x000000290200720c */ /* 0x040fe20003f24070 */
[C---:B------:R-:W-:Y:S01]  /*1d40*/  IMAD R25, R2.reuse, R0, R25 ;  /* 0x0000000002197224 */ /* 0x040fe200078e0219 */
[----:B------:R-:W-:Y:S01]  /*1d50*/  SHF.R.S32.HI R0, RZ, 0x2, R124 ;  /* 0x00000002ff007819 */ /* 0x000fe2000001147c */
[----:B------:R-:W-:Y:S02]  /*1d60*/  IMAD.MOV R9, RZ, RZ, -R9 ;  /* 0x000000ffff097224 */ /* 0x000fe400078e0a09 */
[----:B------:R-:W-:Y:S01]  /*1d70*/  @!P3 IMAD.MOV R39, RZ, RZ, -R39 ;  /* 0x000000ffff27b224 */ /* 0x000fe200078e0a27 */
[C---:B------:R-:W-:Y:S01]  /*1d80*/  ISETP.GT.U32.AND P3, PT, R2.reuse, R25, PT ;  /* 0x000000190200720c */ /* 0x040fe20003f64070 */
[----:B------:R-:W-:Y:S01]  /*1d90*/  IMAD R9, R2, R9, R28 ;  /* 0x0000000902097224 */ /* 0x000fe200078e021c */
[----:B------:R-:W-:Y:S01]  /*1da0*/  SGXT R0, R0, 0x1 ;  /* 0x000000010000781a */ /* 0x000fe20000000200 */
[----:B------:R-:W-:-:S02]  /*1db0*/  @!P2 IMAD.IADD R43, R43, 0x1, -R2 ;  /* 0x000000012b2ba824 */ /* 0x000fc400078e0a02 */
[--C-:B------:R-:W-:Y:S01]  /*1dc0*/  @!P4 IMAD.IADD R47, R47, 0x1, -R2.reuse ;  /* 0x000000012f2fc824 */ /* 0x100fe200078e0a02 */
[----:B------:R-:W-:Y:S01]  /*1dd0*/  ISETP.GT.U32.AND P2, PT, R2, R9, PT ;  /* 0x000000090200720c */ /* 0x000fe20003f44070 */
[--C-:B------:R-:W-:Y:S01]  /*1de0*/  @!P1 IMAD.IADD R41, R41, 0x1, -R2.reuse ;  /* 0x0000000129299824 */ /* 0x100fe200078e0a02 */
[----:B------:R-:W-:Y:S01]  /*1df0*/  ISETP.GE.AND P1, PT, R30, RZ, PT ;  /* 0x000000ff1e00720c */ /* 0x000fe20003f26270 */
[----:B------:R-:W-:Y:S01]  /*1e00*/  @!P0 IMAD.MOV R31, RZ, RZ, -R31 ;  /* 0x000000ffff1f8224 */ /* 0x000fe200078e0a1f */
[----:B------:R-:W-:Y:S01]  /*1e10*/  ISETP.GT.U32.AND P4, PT, R2, R47, PT ;  /* 0x0000002f0200720c */ /* 0x000fe20003f84070 */
[----:B------:R-:W-:Y:S01]  /*1e20*/  IMAD.SHL.U32 R30, R124, 0x40, RZ ;  /* 0x000000407c1e7824 */ /* 0x000fe200078e00ff */
[----:B------:R-:W-:Y:S01]  /*1e30*/  ISETP.GT.U32.AND P0, PT, R2, R41, PT ;  /* 0x000000290200720c */ /* 0x000fe20003f04070 */
[----:B------:R-:W-:Y:S01]  /*1e40*/  @!P3 IMAD.IADD R25, R25, 0x1, -R2 ;  /* 0x000000011919b824 */ /* 0x000fe200078e0a02 */
[----:B------:R-:W-:Y:S01]  /*1e50*/  LOP3.LUT R0, R121, 0x90, R0, 0xf8, !PT ;  /* 0x0000009079007812 */ /* 0x000fe200078ef800 */
[----:B------:R-:W-:Y:S01]  /*1e60*/  IMAD.SHL.U32 R32, R124, 0x8, RZ ;  /* 0x000000087c207824 */ /* 0x000fe200078e00ff */
[----:B------:R-:W-:Y:S01]  /*1e70*/  LOP3.LUT R30, R30, 0x1c0, RZ, 0xc0, !PT ;  /* 0x000001c01e1e7812 */ /* 0x000fe200078ec0ff */
[----:B------:R-:W-:Y:S01]  /*1e80*/  IMAD.SHL.U32 R28, R124, 0x10, RZ ;  /* 0x000000107c1c7824 */ /* 0x000fe200078e00ff */
[----:B------:R-:W-:Y:S01]  /*1e90*/  ISETP.GT.U32.AND P3, PT, R2, R25, PT ;  /* 0x000000190200720c */ /* 0x000fe20003f64070 */
[--C-:B------:R-:W-:Y:S01]  /*1ea0*/  @!P2 IMAD.IADD R9, R9, 0x1, -R2.reuse ;  /* 0x000000010909a824 */ /* 0x100fe200078e0a02 */
[----:B------:R-:W-:Y:S01]  /*1eb0*/  LOP3.LUT R32, R32, 0x30, R119, 0x48, !PT ;  /* 0x0000003020207812 */ /* 0x000fe200078e4877 */
[----:B------:R-:W-:Y:S01]  /*1ec0*/  @!P1 IMAD.MOV R35, RZ, RZ, -R35 ;  /* 0x000000ffff239224 */ /* 0x000fe200078e0a23 */
[C---:B------:R-:W-:Y:S01]  /*1ed0*/  ISETP.GT.U32.AND P1, PT, R2.reuse, R45, PT ;  /* 0x0000002d0200720c */ /* 0x040fe20003f24070 */
[----:B------:R-:W-:Y:S01]  /*1ee0*/  @!P4 IMAD.IADD R47, R47, 0x1, -R2 ;  /* 0x000000012f2fc824 */ /* 0x000fe200078e0a02 */
[----:B------:R-:W-:Y:S01]  /*1ef0*/  ISETP.GT.U32.AND P2, PT, R2, R9, PT ;  /* 0x000000090200720c */ /* 0x000fe20003f44070 */
[----:B------:R-:W-:Y:S01]  /*1f00*/  VIADD R30, R30, UR5 ;  /* 0x000000051e1e7c36 */ /* 0x000fe20008000000 */
[----:B------:R-:W-:Y:S01]  /*1f10*/  ISETP.GE.AND P4, PT, R44, RZ, PT ;  /* 0x000000ff2c00720c */ /* 0x000fe20003f86270 */
[----:B------:R-:W-:Y:S01]  /*1f20*/  @!P6 IMAD.MOV R37, RZ, RZ, -R37 ;  /* 0x000000ffff25e224 */ /* 0x000fe200078e0a25 */
[-C--:B------:R-:W-:Y:S01]  /*1f30*/  @!P0 IADD3 R41, PT, PT, R41, -R2.reuse, RZ ;  /* 0x8000000229298210 */ /* 0x080fe20007ffe0ff */
[----:B------:R-:W-:Y:S01]  /*1f40*/  IMAD R51, R46, 0x10, R30 ;  /* 0x000000102e337824 */ /* 0x000fe200078e021e */
[----:B------:R-:W-:Y:S01]  /*1f50*/  LOP3.LUT R113, R0, 0x10, R119, 0x78, !PT ;  /* 0x0000001000717812 */ /* 0x000fe200078e7877 */
[----:B------:R-:W-:Y:S01]  /*1f60*/  @!P5 IMAD.MOV R47, RZ, RZ, -R47 ;  /* 0x000000ffff2fd224 */ /* 0x000fe200078e0a2f */
[----:B------:R-:W-:Y:S01]  /*1f70*/  @!P3 IADD3 R25, PT, PT, R25, -R2, RZ ;  /* 0x800000021919b210 */ /* 0x000fe20007ffe0ff */
[----:B------:R-:W-:Y:S01]  /*1f80*/  IMAD.IADD R0, R32, 0x1, R51 ;  /* 0x0000000120007824 */ /* 0x000fe200078e0233 */
[----:B------:R-:W-:Y:S01]  /*1f90*/  LOP3.LUT R28, R28, 0x100, RZ, 0xc0, !PT ;  /* 0x000001001c1c7812 */ /* 0x000fe200078ec0ff */
[--C-:B------:R-:W-:Y:S01]  /*1fa0*/  @!P1 IMAD.IADD R45, R45, 0x1, -R2.reuse ;  /* 0x000000012d2d9824 */ /* 0x100fe200078e0a02 */
[----:B------:R-:W0:Y:S01]  /*1fb0*/  LDC R32, c[0x0][0x3b0] ;  /* 0x0000ec00ff207b82 */ /* 0x000e220000000800 */
[----:B------:R-:W-:Y:S01]  /*1fc0*/  @!P2 IMAD.IADD R9, R9, 0x1, -R2 ;  /* 0x000000010909a824 */ /* 0x000fe200078e0a02 */
[----:B------:R-:W-:Y:S01]  /*1fd0*/  ISETP.NE.AND P2, PT, R23, RZ, PT ;  /* 0x000000ff1700720c */ /* 0x000fe20003f45270 */
[----:B------:R-:W-:Y:S01]  /*1fe0*/  IMAD.MOV.U32 R2, RZ, RZ, R25 ;  /* 0x000000ffff027224 */ /* 0x000fe200078e0019 */
[----:B------:R-:W-:Y:S01]  /*1ff0*/  LOP3.LUT R23, RZ, R23, RZ, 0x33, !PT ;  /* 0x00000017ff177212 */ /* 0x000fe200078e33ff */
[----:B------:R-:W-:Y:S01]  /*2000*/  IMAD.MOV.U32 R30, RZ, RZ, R9 ;  /* 0x000000ffff1e7224 */ /* 0x000fe200078e0009 */
[----:B------:R-:W-:Y:S01]  /*2010*/  ISETP.GE.AND P3, PT, R24, RZ, PT ;  /* 0x000000ff1800720c */ /* 0x000fe20003f66270 */
[----:B------:R-:W-:Y:S01]  /*2020*/  @!P4 IMAD.MOV R2, RZ, RZ, -R2 ;  /* 0x000000ffff02c224 */ /* 0x000fe200078e0a02 */
[----:B------:R-:W-:-:S02]  /*2030*/  IADD3 R113, PT, PT, R113, UR5, R28 ;  /* 0x0000000571717c10 */ /* 0x000fc4000fffe01c */
[C---:B------:R-:W-:Y:S02]  /*2040*/  SEL R24, R23.reuse, R3, !P2 ;  /* 0x0000000317187207 */ /* 0x040fe40005000000 */
[C---:B------:R-:W-:Y:S02]  /*2050*/  SEL R28, R23.reuse, R2, !P2 ;  /* 0x00000002171c7207 */ /* 0x040fe40005000000 */
[----:B------:R-:W1:Y:S01]  /*2060*/  LDC.64 R2, c[0x0][0x388] ;  /* 0x0000e200ff027b82 */ /* 0x000e620000000a00 */
[----:B------:R-:W-:Y:S02]  /*2070*/  ISETP.GE.AND P6, PT, R38, RZ, PT ;  /* 0x000000ff2600720c */ /* 0x000fe40003fc6270 */
[----:B------:R-:W-:Y:S02]  /*2080*/  ISETP.GE.AND P0, PT, R40, RZ, PT ;  /* 0x000000ff2800720c */ /* 0x000fe40003f06270 */
[----:B------:R-:W-:Y:S01]  /*2090*/  ISETP.GE.AND P1, PT, R42, RZ, PT ;  /* 0x000000ff2a00720c */ /* 0x000fe20003f26270 */
[----:B------:R-:W-:Y:S01]  /*20a0*/  @!P3 IMAD.MOV R30, RZ, RZ, -R30 ;  /* 0x000000ffff1eb224 */ /* 0x000fe200078e0a1e */
[----:B------:R-:W-:-:S02]  /*20b0*/  SEL R9, R23, R4, !P2 ;  /* 0x0000000417097207 */ /* 0x000fc40005000000 */
[C---:B------:R-:W-:Y:S01]  /*20c0*/  SEL R25, R23.reuse, R5, !P2 ;  /* 0x0000000517197207 */ /* 0x040fe20005000000 */
[----:B0-----:R-:W-:Y:S01]  /*20d0*/  IMAD R24, R24, R32, RZ ;  /* 0x0000002018187224 */ /* 0x001fe200078e02ff */
[C---:B------:R-:W-:Y:S01]  /*20e0*/  SEL R8, R23.reuse, R8, !P2 ;  /* 0x0000000817087207 */ /* 0x040fe20005000000 */
[----:B------:R-:W0:Y:S01]  /*20f0*/  LDC.64 R4, c[0x0][0x380] ;  /* 0x0000e000ff047b82 */ /* 0x000e220000000a00 */
[C---:B------:R-:W-:Y:S01]  /*2100*/  SEL R7, R23.reuse, R7, !P2 ;  /* 0x0000000717077207 */ /* 0x040fe20005000000 */
[----:B------:R-:W-:Y:S01]  /*2110*/  @!P6 IMAD.MOV R41, RZ, RZ, -R41 ;  /* 0x000000ffff29e224 */ /* 0x000fe200078e0a29 */
[C---:B------:R-:W-:Y:S01]  /*2120*/  SEL R10, R23.reuse, R10, !P2 ;  /* 0x0000000a170a7207 */ /* 0x040fe20005000000 */
[----:B------:R-:W-:Y:S01]  /*2130*/  @!P0 IMAD.MOV R43, RZ, RZ, -R43 ;  /* 0x000000ffff2b8224 */ /* 0x000fe200078e0a2b */
[C---:B------:R-:W-:Y:S01]  /*2140*/  SEL R11, R23.reuse, R11, !P2 ;  /* 0x0000000b170b7207 */ /* 0x040fe20005000000 */
[----:B------:R-:W-:Y:S01]  /*2150*/  @!P1 IMAD.MOV R45, RZ, RZ, -R45 ;  /* 0x000000ffff2d9224 */ /* 0x000fe200078e0a2d */
[----:B------:R-:W-:Y:S01]  /*2160*/  SEL R12, R23, R12, !P2 ;  /* 0x0000000c170c7207 */ /* 0x000fe20005000000 */
[-C--:B------:R-:W-:Y:S01]  /*2170*/  IMAD R9, R9, R32.reuse, RZ ;  /* 0x0000002009097224 */ /* 0x080fe200078e02ff */
[C---:B------:R-:W-:Y:S01]  /*2180*/  SEL R13, R23.reuse, R13, !P2 ;  /* 0x0000000d170d7207 */ /* 0x040fe20005000000 */
[----:B------:R-:W-:Y:S01]  /*2190*/  IMAD R8, R8, R32, RZ ;  /* 0x0000002008087224 */ /* 0x000fe200078e02ff */
[----:B------:R-:W-:Y:S01]  /*21a0*/  SEL R14, R23, R14, !P2 ;  /* 0x0000000e170e7207 */ /* 0x000fe20005000000 */
[-C--:B------:R-:W-:Y:S01]  /*21b0*/  IMAD R25, R25, R32.reuse, RZ ;  /* 0x0000002019197224 */ /* 0x080fe200078e02ff */
[----:B------:R-:W-:Y:S01]  /*21c0*/  SEL R15, R23, R15, !P2 ;  /* 0x0000000f170f7207 */ /* 0x000fe20005000000 */
[----:B------:R-:W-:Y:S01]  /*21d0*/  IMAD R7, R7, R32, RZ ;  /* 0x0000002007077224 */ /* 0x000fe200078e02ff */
[C---:B------:R-:W-:Y:S01]  /*21e0*/  SEL R16, R23.reuse, R16, !P2 ;  /* 0x0000001017107207 */ /* 0x040fe20005000000 */
[----:B------:R-:W-:Y:S01]  /*21f0*/  IMAD R10, R10, R32, RZ ;  /* 0x000000200a0a7224 */ /* 0x000fe200078e02ff */
[----:B------:R-:W-:Y:S01]  /*2200*/  SEL R18, R23, R18, !P2 ;  /* 0x0000001217127207 */ /* 0x000fe20005000000 */
[-C--:B------:R-:W-:Y:S01]  /*2210*/  IMAD R11, R11, R32.reuse, RZ ;  /* 0x000000200b0b7224 */ /* 0x080fe200078e02ff */
[C---:B------:R-:W-:Y:S01]  /*2220*/  SEL R17, R23.reuse, R17, !P2 ;  /* 0x0000001117117207 */ /* 0x040fe20005000000 */
        /* <DEDUP_REMOVED lines=13> */
[----:B------:R-:W-:Y:S01]  /*2300*/  SEL R29, R23, R29, !P2 ;  /* 0x0000001d171d7207 */ /* 0x000fe20005000000 */
[-C--:B------:R-:W-:Y:S01]  /*2310*/  IMAD R17, R17, R32.reuse, RZ ;  /* 0x0000002011117224 */ /* 0x080fe200078e02ff */
[C---:B------:R-:W-:Y:S01]  /*2320*/  SEL R31, R23.reuse, R31, !P2 ;  /* 0x0000001f171f7207 */ /* 0x040fe20005000000 */
[-C--:B------:R-:W-:Y:S01]  /*2330*/  IMAD R20, R20, R32.reuse, RZ ;  /* 0x0000002014147224 */ /* 0x080fe200078e02ff */
[----:B------:R-:W-:Y:S01]  /*2340*/  SEL R33, R23, R33, !P2 ;  /* 0x0000002117217207 */ /* 0x000fe20005000000 */
[-C--:B------:R-:W-:Y:S01]  /*2350*/  IMAD R21, R21, R32.reuse, RZ ;  /* 0x0000002015157224 */ /* 0x080fe200078e02ff */
[----:B------:R-:W-:Y:S01]  /*2360*/  SEL R35, R23, R35, !P2 ;  /* 0x0000002317237207 */ /* 0x000fe20005000000 */
[-C--:B------:R-:W-:Y:S01]  /*2370*/  IMAD R27, R27, R32.reuse, RZ ;  /* 0x000000201b1b7224 */ /* 0x080fe200078e02ff */
[C---:B------:R-:W-:Y:S01]  /*2380*/  SEL R37, R23.reuse, R37, !P2 ;  /* 0x0000002517257207 */ /* 0x040fe20005000000 */
[-C--:B------:R-:W-:Y:S01]  /*2390*/  IMAD R22, R22, R32.reuse, RZ ;  /* 0x0000002016167224 */ /* 0x080fe200078e02ff */
[C---:B------:R-:W-:Y:S01]  /*23a0*/  SEL R39, R23.reuse, R39, !P2 ;  /* 0x0000002717277207 */ /* 0x040fe20005000000 */
[-C--:B------:R-:W-:Y:S01]  /*23b0*/  IMAD R38, R26, R32.reuse, RZ ;  /* 0x000000201a267224 */ /* 0x080fe200078e02ff */
[----:B------:R-:W-:Y:S01]  /*23c0*/  SEL R41, R23, R41, !P2 ;  /* 0x0000002917297207 */ /* 0x000fe20005000000 */
[-C--:B------:R-:W-:Y:S01]  /*23d0*/  IMAD R46, R37, R32.reuse, RZ ;  /* 0x00000020252e7224 */ /* 0x080fe200078e02ff */
[----:B------:R-:W-:Y:S01]  /*23e0*/  SEL R43, R23, R43, !P2 ;  /* 0x0000002b172b7207 */ /* 0x000fe20005000000 */
[-C--:B------:R-:W-:Y:S01]  /*23f0*/  IMAD R29, R29, R32.reuse, RZ ;  /* 0x000000201d1d7224 */ /* 0x080fe200078e02ff */
[----:B------:R-:W-:Y:S01]  /*2400*/  SEL R45, R23, R45, !P2 ;  /* 0x0000002d172d7207 */ /* 0x000fe20005000000 */
[----:B------:R-:W-:Y:S01]  /*2410*/  IMAD R40, R31, R32, RZ ;  /* 0x000000201f287224 */ /* 0x000fe200078e02ff */
[----:B------:R-:W-:Y:S01]  /*2420*/  SEL R30, R23, R30, !P2 ;  /* 0x0000001e171e7207 */ /* 0x000fe20005000000 */
[-C--:B------:R-:W-:Y:S01]  /*2430*/  IMAD R42, R33, R32.reuse, RZ ;  /* 0x00000020212a7224 */ /* 0x080fe200078e02ff */
[----:B------:R-:W-:Y:S01]  /*2440*/  SEL R23, R23, R47, !P2 ;  /* 0x0000002f17177207 */ /* 0x000fe20005000000 */
[----:B------:R-:W-:Y:S01]  /*2450*/  IMAD R44, R35, R32, RZ ;  /* 0x00000020232c7224 */ /* 0x000fe200078e02ff */
[----:B-1----:R-:W-:Y:S01]  /*2460*/  LEA R107, P2, R9, R2, 0x1 ;  /* 0x00000002096b7211 */ /* 0x002fe200078408ff */
[----:B------:R-:W-:Y:S01]  /*2470*/  IMAD R39, R39, R32, RZ ;  /* 0x0000002027277224 */ /* 0x000fe200078e02ff */
[----:B------:R-:W-:Y:S01]  /*2480*/  LEA R105, P4, R24, R2, 0x1 ;  /* 0x0000000218697211 */ /* 0x000fe200078808ff */
[----:B------:R-:W-:Y:S01]  /*2490*/  IMAD R41, R41, R32, RZ ;  /* 0x0000002029297224 */ /* 0x000fe200078e02ff */
[----:B------:R-:W-:Y:S01]  /*24a0*/  LEA R99, P5, R8, R2, 0x1 ;  /* 0x0000000208637211 */ /* 0x000fe200078a08ff */
[-C--:B------:R-:W-:Y:S01]  /*24b0*/  IMAD R43, R43, R32.reuse, RZ ;  /* 0x000000202b2b7224 */ /* 0x080fe200078e02ff */
[-C--:B------:R-:W-:Y:S01]  /*24c0*/  LEA.HI.X.SX32 R106, R9, R3.reuse, 0x1, P2 ;  /* 0x00000003096a7211 */ /* 0x080fe200010f0eff */
[-C--:B------:R-:W-:Y:S01]  /*24d0*/  IMAD R45, R45, R32.reuse, RZ ;  /* 0x000000202d2d7224 */ /* 0x080fe200078e02ff */
[----:B------:R-:W-:Y:S01]  /*24e0*/  LEA.HI.X.SX32 R104, R24, R3, 0x1, P4 ;  /* 0x0000000318687211 */ /* 0x000fe200020f0eff */
[----:B------:R-:W-:Y:S01]  /*24f0*/  IMAD R47, R28, R32, RZ ;  /* 0x000000201c2f7224 */ /* 0x000fe200078e02ff */
[----:B------:R-:W-:Y:S01]  /*2500*/  LEA R103, P3, R25, R2, 0x1 ;  /* 0x0000000219677211 */ /* 0x000fe200078608ff */
[----:B------:R-:W-:Y:S01]  /*2510*/  IMAD R48, R30, R32, RZ ;  /* 0x000000201e307224 */ /* 0x000fe200078e02ff */
[----:B------:R-:W-:Y:S01]  /*2520*/  LEA R101, P6, R7, R2, 0x1 ;  /* 0x0000000207657211 */ /* 0x000fe200078c08ff */
[----:B------:R-:W-:Y:S01]  /*2530*/  IMAD R49, R23, R32, RZ ;  /* 0x0000002017317224 */ /* 0x000fe200078e02ff */
[----:B------:R-:W-:-:S02]  /*2540*/  LEA R97, P2, R10, R2, 0x1 ;  /* 0x000000020a617211 */ /* 0x000fc400078408ff */
[-C--:B------:R-:W-:Y:S02]  /*2550*/  LEA R95, P4, R11, R2.reuse, 0x1 ;  /* 0x000000020b5f7211 */ /* 0x080fe400078808ff */
[-C--:B------:R-:W-:Y:S02]  /*2560*/  LEA.HI.X.SX32 R98, R8, R3.reuse, 0x1, P5 ;  /* 0x0000000308627211 */ /* 0x080fe400028f0eff */
[-C--:B------:R-:W-:Y:S02]  /*2570*/  LEA.HI.X.SX32 R102, R25, R3.reuse, 0x1, P3 ;  /* 0x0000000319667211 */ /* 0x080fe400018f0eff */
[-C--:B------:R-:W-:Y:S02]  /*2580*/  LEA.HI.X.SX32 R100, R7, R3.reuse, 0x1, P6 ;  /* 0x0000000307647211 */ /* 0x080fe400030f0eff */
[----:B------:R-:W-:Y:S02]  /*2590*/  LEA R89, P5, R14, R2, 0x1 ;  /* 0x000000020e597211 */ /* 0x000fe400078a08ff */
[----:B------:R-:W-:-:S02]  /*25a0*/  LEA.HI.X.SX32 R96, R10, R3, 0x1, P2 ;  /* 0x000000030a607211 */ /* 0x000fc400010f0eff */
[-C--:B------:R-:W-:Y:S02]  /*25b0*/  LEA.HI.X.SX32 R94, R11, R3.reuse, 0x1, P4 ;  /* 0x000000030b5e7211 */ /* 0x080fe400020f0eff */
[-C--:B------:R-:W-:Y:S02]  /*25c0*/  LEA R93, P3, R12, R2.reuse, 0x1 ;  /* 0x000000020c5d7211 */ /* 0x080fe400078608ff */
[-C--:B------:R-:W-:Y:S02]  /*25d0*/  LEA R91, P6, R13, R2.reuse, 0x1 ;  /* 0x000000020d5b7211 */ /* 0x080fe400078c08ff */
[-C--:B------:R-:W-:Y:S02]  /*25e0*/  LEA R87, P2, R15, R2.reuse, 0x1 ;  /* 0x000000020f577211 */ /* 0x080fe400078408ff */
[----:B------:R-:W-:Y:S02]  /*25f0*/  LEA R85, P4, R16, R2, 0x1 ;  /* 0x0000000210557211 */ /* 0x000fe400078808ff */
[----:B------:R-:W-:-:S02]  /*2600*/  LEA.HI.X.SX32 R88, R14, R3, 0x1, P5 ;  /* 0x000000030e587211 */ /* 0x000fc400028f0eff */
[-C--:B------:R-:W-:Y:S02]  /*2610*/  LEA.HI.X.SX32 R92, R12, R3.reuse, 0x1, P3 ;  /* 0x000000030c5c7211 */ /* 0x080fe400018f0eff */
[-C--:B------:R-:W-:Y:S02]  /*2620*/  LEA.HI.X.SX32 R90, R13, R3.reuse, 0x1, P6 ;  /* 0x000000030d5a7211 */ /* 0x080fe400030f0eff */
[-C--:B------:R-:W-:Y:S02]  /*2630*/  LEA R79, P5, R19, R2.reuse, 0x1 ;  /* 0x00000002134f7211 */ /* 0x080fe400078a08ff */
[-C--:B------:R-:W-:Y:S02]  /*2640*/  LEA.HI.X.SX32 R86, R15, R3.reuse, 0x1, P2 ;  /* 0x000000030f567211 */ /* 0x080fe400010f0eff */
[----:B------:R-:W-:Y:S02]  /*2650*/  LEA.HI.X.SX32 R84, R16, R3, 0x1, P4 ;  /* 0x0000000310547211 */ /* 0x000fe400020f0eff */
[----:B------:R-:W-:-:S02]  /*2660*/  LEA R83, P3, R18, R2, 0x1 ;  /* 0x0000000212537211 */ /* 0x000fc400078608ff */
[-C--:B------:R-:W-:Y:S02]  /*2670*/  LEA R81, P6, R17, R2.reuse, 0x1 ;  /* 0x0000000211517211 */ /* 0x080fe400078c08ff */
[-C--:B------:R-:W-:Y:S02]  /*2680*/  LEA R77, P2, R20, R2.reuse, 0x1 ;  /* 0x00000002144d7211 */ /* 0x080fe400078408ff */
[----:B------:R-:W-:Y:S02]  /*2690*/  LEA R37, P4, R21, R2, 0x1 ;  /* 0x0000000215257211 */ /* 0x000fe400078808ff */
[----:B------:R-:W-:Y:S02]  /*26a0*/  LEA.HI.X.SX32 R78, R19, R3, 0x1, P5 ;  /* 0x00000003134e7211 */ /* 0x000fe400028f0eff */
[-C--:B0-----:R-:W-:Y:S02]  /*26b0*/  LEA R118, P1, R116, R4.reuse, 0x1 ;  /* 0x0000000474767211 */ /* 0x081fe400078208ff */
[----:B------:R-:W-:-:S02]  /*26c0*/  LEA R117, P0, R115, R4, 0x1 ;  /* 0x0000000473757211 */ /* 0x000fc400078008ff */
[-C--:B------:R-:W-:Y:S01]  /*26d0*/  LEA.HI.X.SX32 R82, R18, R3.reuse, 0x1, P3 ;  /* 0x0000000312527211 */ /* 0x080fe200018f0eff */
[----:B------:R-:W0:Y:S01]  /*26e0*/  LDC R4, c[0x0][0x3ac] ;  /* 0x0000eb00ff047b82 */ /* 0x000e220000000800 */
        /* <DEDUP_REMOVED lines=8> */
[-C--:B------:R-:W-:Y:S02]  /*2770*/  LEA.HI.X.SX32 R30, R27, R3.reuse, 0x1, P5 ;  /* 0x000000031b1e7211 */ /* 0x080fe400028f0eff */
[-C--:B------:R-:W-:Y:S02]  /*2780*/  LEA.HI.X.SX32 R35, R22, R3.reuse, 0x1, P3 ;  /* 0x0000000316237211 */ /* 0x080fe400018f0eff */
[----:B------:R-:W-:-:S02]  /*2790*/  LEA.HI.X.SX32 R33, R38, R3, 0x1, P6 ;  /* 0x0000000326217211 */ /* 0x000fc400030f0eff */
[-C--:B------:R-:W-:Y:S01]  /*27a0*/  LEA.HI.X.SX32 R29, R29, R3.reuse, 0x1, P2 ;  /* 0x000000031d1d7211 */ /* 0x080fe200010f0eff */
[----:B0-----:R-:W-:Y:S01]  /*27b0*/  IMAD R110, R109, R4, RZ ;  /* 0x000000046d6e7224 */ /* 0x001fe200078e02ff */
[----:B------:R-:W-:Y:S01]  /*27c0*/  LEA.HI.X.SX32 R27, R40, R3, 0x1, P4 ;  /* 0x00000003281b7211 */ /* 0x000fe200020f0eff */
[----:B------:R-:W-:Y:S01]  /*27d0*/  IMAD.SHL.U32 R111, R4, 0x20, RZ ;  /* 0x00000020046f7824 */ /* 0x000fe200078e00ff */
[-C--:B------:R-:W-:Y:S02]  /*27e0*/  LEA R24, P3, R42, R2.reuse, 0x1 ;  /* 0x000000022a187211 */ /* 0x080fe400078608ff */
[-C--:B------:R-:W-:Y:S02]  /*27f0*/  LEA R22, P6, R44, R2.reuse, 0x1 ;  /* 0x000000022c167211 */ /* 0x080fe400078c08ff */
[-C--:B------:R-:W-:Y:S02]  /*2800*/  LEA R20, P5, R46, R2.reuse, 0x1 ;  /* 0x000000022e147211 */ /* 0x080fe400078a08ff */
[----:B------:R-:W-:-:S02]  /*2810*/  LEA R18, P2, R39, R2, 0x1 ;  /* 0x0000000227127211 */ /* 0x000fc400078408ff */
[----:B------:R-:W-:Y:S02]  /*2820*/  LEA R16, P4, R41, R2, 0x1 ;  /* 0x0000000229107211 */ /* 0x000fe400078808ff */
[-C--:B------:R-:W-:Y:S02]  /*2830*/  LEA.HI.X.SX32 R25, R42, R3.reuse, 0x1, P3 ;  /* 0x000000032a197211 */ /* 0x080fe400018f0eff */
[-C--:B------:R-:W-:Y:S02]  /*2840*/  LEA.HI.X.SX32 R23, R44, R3.reuse, 0x1, P6 ;  /* 0x000000032c177211 */ /* 0x080fe400030f0eff */
[-C--:B------:R-:W-:Y:S02]  /*2850*/  LEA.HI.X.SX32 R21, R46, R3.reuse, 0x1, P5 ;  /* 0x000000032e157211 */ /* 0x080fe400028f0eff */
[-C--:B------:R-:W-:Y:S02]  /*2860*/  LEA.HI.X.SX32 R19, R39, R3.reuse, 0x1, P2 ;  /* 0x0000000327137211 */ /* 0x080fe400010f0eff */
[----:B------:R-:W-:-:S02]  /*2870*/  LEA.HI.X.SX32 R17, R41, R3, 0x1, P4 ;  /* 0x0000000329117211 */ /* 0x000fc400020f0eff */
[----:B------:R-:W-:Y:S02]  /*2880*/  CS2R R40, SRZ ;  /* 0x0000000000287805 */ /* 0x000fe4000001ff00 */
[-C--:B------:R-:W-:Y:S02]  /*2890*/  LEA R14, P3, R43, R2.reuse, 0x1 ;  /* 0x000000022b0e7211 */ /* 0x080fe400078608ff */
[-C--:B------:R-:W-:Y:S02]  /*28a0*/  LEA R12, P6, R45, R2.reuse, 0x1 ;  /* 0x000000022d0c7211 */ /* 0x080fe400078c08ff */
[-C--:B------:R-:W-:Y:S02]  /*28b0*/  LEA R10, P5, R47, R2.reuse, 0x1 ;  /* 0x000000022f0a7211 */ /* 0x080fe400078a08ff */
[-C--:B------:R-:W-:Y:S02]  /*28c0*/  LEA R8, P2, R48, R2.reuse, 0x1 ;  /* 0x0000000230087211 */ /* 0x080fe400078408ff */
[----:B------:R-:W-:-:S02]  /*28d0*/  LEA R38, P4, R49, R2, 0x1 ;  /* 0x0000000231267211 */ /* 0x000fc400078808ff */
[----:B------:R-:W-:Y:S02]  /*28e0*/  SHF.R.S32.HI R2, RZ, 0x6, R124 ;  /* 0x00000006ff027819 */ /* 0x000fe4000001147c */
[-C--:B------:R-:W-:Y:S02]  /*28f0*/  LEA.HI.X.SX32 R15, R43, R3.reuse, 0x1, P3 ;  /* 0x000000032b0f7211 */ /* 0x080fe400018f0eff */
[----:B------:R-:W-:Y:S02]  /*2900*/  CS2R R42, SRZ ;  /* 0x00000000002a7805 */ /* 0x000fe4000001ff00 */
[----:B------:R-:W-:Y:S02]  /*2910*/  SGXT R2, R2, 0x1 ;  /* 0x000000010202781a */ /* 0x000fe40000000200 */
[-C--:B------:R-:W-:Y:S02]  /*2920*/  LEA.HI.X.SX32 R13, R45, R3.reuse, 0x1, P6 ;  /* 0x000000032d0d7211 */ /* 0x080fe400030f0eff */
[----:B------:R-:W-:Y:S01]  /*2930*/  LOP3.LUT R112, R2, 0x90, RZ, 0xc0, !PT ;  /* 0x0000009002707812 */ /* 0x000fe200078ec0ff */
[----:B--2---:R-:W-:Y:S01]  /*2940*/  IMAD R2, R6, UR10, RZ ;  /* 0x0000000a06027c24 */ /* 0x004fe2000f8e02ff */
[----:B------:R-:W-:-:S02]  /*2950*/  LEA.HI.X.SX32 R11, R47, R3, 0x1, P5 ;  /* 0x000000032f0b7211 */ /* 0x000fc400028f0eff */
[-C--:B------:R-:W-:Y:S02]  /*2960*/  LEA.HI.X.SX32 R9, R48, R3.reuse, 0x1, P2 ;  /* 0x0000000330097211 */ /* 0x080fe400010f0eff */
[----:B------:R-:W-:Y:S01]  /*2970*/  LEA.HI.X.SX32 R39, R49, R3, 0x1, P4 ;  /* 0x0000000331277211 */ /* 0x000fe200020f0eff */
[----:B------:R-:W-:Y:S01]  /*2980*/  IMAD.WIDE R2, R2, 0x2, RZ ;  /* 0x0000000202027825 */ /* 0x000fe200078e02ff */
[-C--:B------:R-:W-:Y:S02]  /*2990*/  LEA.HI.X.SX32 R116, R116, R5.reuse, 0x1, P1 ;  /* 0x0000000574747211 */ /* 0x080fe400008f0eff */
[----:B------:R-:W-:Y:S02]  /*29a0*/  LEA.HI.X.SX32 R115, R115, R5, 0x1, P0 ;  /* 0x0000000573737211 */ /* 0x000fe400000f0eff */
[----:B------:R-:W-:-:S07]  /*29b0*/  LOP3.LUT R112, R112, 0x17e, R119, 0x78, !PT ;  /* 0x0000017e70707812 */ /* 0x000fce00078e7877 */
.L_x_2:
[----:B------:R-:W-:Y:S02]  /*29c0*/  IADD3 R6, P1, PT, R2, R117, RZ ;  /* 0x0000007502067210 */ /* 0x000fe40007f3e0ff */
[----:B------:R-:W-:Y:S02]  /*29d0*/  ISETP.GE.AND P0, PT, R122, UR7, PT ;  /* 0x000000077a007c0c */ /* 0x000fe4000bf06270 */
[----:B------:R-:W-:Y:S02]  /*29e0*/  ISETP.GE.AND P2, PT, R123, UR7, PT ;  /* 0x000000077b007c0c */ /* 0x000fe4000bf46270 */
[----:B------:R-:W-:Y:S02]  /*29f0*/  IADD3.X R7, PT, PT, R3, R115, RZ, P1, !PT ;  /* 0x0000007303077210 */ /* 0x000fe40000ffe4ff */
[----:B------:R-:W-:Y:S02]  /*2a00*/  IADD3 R4, P1, PT, R2, R118, RZ ;  /* 0x0000007602047210 */ /* 0x000fe40007f3e0ff */
[----:B------:R-:W-:-:S02]  /*2a10*/  PRMT R52, RZ, 0x7610, R52 ;  /* 0x00007610ff347816 */ /* 0x000fc40000000034 */
[----:B------:R-:W-:Y:S01]  /*2a20*/  PRMT R59, RZ, 0x7610, R59 ;  /* 0x00007610ff3b7816 */ /* 0x000fe2000000003b */
[----:B------:R-:W-:-:S03]  /*2a30*/  IMAD.X R5, R3, 0x1, R116, P1 ;  /* 0x0000000103057824 */ /* 0x000fc600008e0674 */
[----:B------:R-:W2:Y:S01]  /*2a40*/  @!P0 LDG.E.U16 R52, desc[UR8][R6.64] ;  /* 0x0000000806348981 */ /* 0x000ea2000c1e1500 */
[----:B------:R-:W-:-:S03]  /*2a50*/  ISETP.GE.AND P0, PT, R109, UR7, PT ;  /* 0x000000076d007c0c */ /* 0x000fc6000bf06270 */
[----:B------:R0:W3:Y:S01]  /*2a60*/  @!P2 LDG.E.U16 R59, desc[UR8][R4.64] ;  /* 0x00000008043ba981 */ /* 0x0000e2000c1e1500 */
[----:B------:R-:W-:Y:S01]  /*2a70*/  BAR.SYNC.DEFER_BLOCKING 0x0 ;  /* 0x0000000000007b1d */ /* 0x000fe20000010000 */
[--C-:B0-----:R-:W-:Y:S01]  /*2a80*/  IMAD.MOV.U32 R4, RZ, RZ, R38.reuse ;  /* 0x000000ffff047224 */ /* 0x101fe200078e0026 */
[----:B------:R-:W-:Y:S01]  /*2a90*/  PRMT R38, RZ, 0x7610, R38 ;  /* 0x00007610ff267816 */ /* 0x000fe20000000026 */
[----:B------:R-:W-:Y:S02]  /*2aa0*/  IMAD.MOV.U32 R5, RZ, RZ, R39 ;  /* 0x000000ffff057224 */ /* 0x000fe400078e0027 */
[----:B------:R-:W-:Y:S01]  /*2ab0*/  IMAD.WIDE R6, R110, 0x2, R4 ;  /* 0x000000026e067825 */ /* 0x000fe200078e0204 */
[----:B------:R-:W-:-:S04]  /*2ac0*/  PRMT R58, RZ, 0x7610, R58 ;  /* 0x00007610ff3a7816 */ /* 0x000fc8000000003a */
[----:B------:R0:W4:Y:S02]  /*2ad0*/  @!P0 LDG.E.U16 R38, desc[UR8][R6.64] ;  /* 0x0000000806268981 */ /* 0x000124000c1e1500 */
[----:B0-----:R-:W-:Y:S02]  /*2ae0*/  IMAD.MOV.U32 R6, RZ, RZ, R8 ;  /* 0x000000ffff067224 */ /* 0x001fe400078e0008 */
[----:B------:R-:W-:Y:S02]  /*2af0*/  IMAD.MOV.U32 R7, RZ, RZ, R9 ;  /* 0x000000ffff077224 */ /* 0x000fe400078e0009 */
[----:B------:R-:W-:Y:S01]  /*2b00*/  IMAD.WIDE R8, R110, 0x2, R6 ;  /* 0x000000026e087825 */ /* 0x000fe200078e0206 */
[----:B------:R-:W-:-:S04]  /*2b10*/  PRMT R57, RZ, 0x7610, R57 ;  /* 0x00007610ff397816 */ /* 0x000fc80000000039 */
[----:B------:R0:W5:Y:S02]  /*2b20*/  @!P0 LDG.E.U16 R58, desc[UR8][R8.64] ;  /* 0x00000008083a8981 */ /* 0x000164000c1e1500 */
        /* <DEDUP_REMOVED lines=12> */
[----:B------:R-:W-:-:S05]  /*2bf0*/  IMAD.WIDE R14, R110, 0x2, R12 ;  /* 0x000000026e0e7825 */ /* 0x000fca00078e020c */
[----:B------:R0:W5:Y:S01]  /*2c00*/  @!P0 LDG.E.U16 R55, desc[UR8][R14.64] ;  /* 0x000000080e378981 */ /* 0x000162000c1e1500 */
[----:B------:R-:W-:Y:S02]  /*2c10*/  PRMT R54, RZ, 0x7610, R54 ;  /* 0x00007610ff367816 */ /* 0x000fe40000000036 */
[----:B0-----:R-:W-:Y:S01]  /*2c20*/  MOV R15, R17 ;  /* 0x00000011000f7202 */ /* 0x001fe20000000f00 */
[----:B------:R-:W-:-:S04]  /*2c30*/  IMAD.MOV.U32 R14, RZ, RZ, R16 ;  /* 0x000000ffff0e7224 */ /* 0x000fc800078e0010 */
        /* <DEDUP_REMOVED lines=43> */
[-C--:B------:R-:W-:Y:S01]  /*2ef0*/  LOP3.LUT R77, R77, R76.reuse, RZ, 0x3c, !PT ;  /* 0x0000004c4d4d7212 */ /* 0x080fe200078e3cff */
[----:B0-----:R-:W-:Y:S02]  /*2f00*/  IMAD.MOV.U32 R32, RZ, RZ, R34 ;  /* 0x000000ffff207224 */ /* 0x001fe400078e0022 */
[----:B------:R-:W-:Y:S02]  /*2f10*/  IMAD.MOV.U32 R33, RZ, RZ, R35 ;  /* 0x000000ffff217224 */ /* 0x000fe400078e0023 */
[----:B------:R-:W-:Y:S01]  /*2f20*/  IMAD.WIDE R34, R110, 0x2, R32 ;  /* 0x000000026e227825 */ /* 0x000fe200078e0220 */
[----:B------:R-:W-:-:S04]  /*2f30*/  LOP3.LUT R76, R77, R76, RZ, 0x3c, !PT ;  /* 0x0000004c4d4c7212 */ /* 0x000fc800078e3cff */
[----:B------:R0:W5:Y:S01]  /*2f40*/  @!P0 LDG.E.U16 R39, desc[UR8][R34.64] ;  /* 0x0000000822278981 */ /* 0x000162000c1e1500 */
[----:B------:R-:W-:-:S03]  /*2f50*/  LOP3.LUT R79, R79, R78, RZ, 0x3c, !PT ;  /* 0x0000004e4f4f7212 */ /* 0x000fc600078e3cff */
[----:B--2---:R1:W-:Y:S01]  /*2f60*/  STS.U16 [R112+UR5+0x4000], R52 ;  /* 0x0040003470007988 */ /* 0x0043e20008000405 */
[----:B------:R-:W-:Y:S01]  /*2f70*/  LOP3.LUT R77, R77, R76, RZ, 0x3c, !PT ;  /* 0x0000004c4d4d7212 */ /* 0x000fe200078e3cff */
[----:B0-----:R-:W-:Y:S02]  /*2f80*/  IMAD.MOV.U32 R34, RZ, RZ, R37 ;  /* 0x000000ffff227224 */ /* 0x001fe400078e0025 */
[--C-:B------:R-:W-:Y:S01]  /*2f90*/  IMAD.MOV.U32 R35, RZ, RZ, R36.reuse ;  /* 0x000000ffff237224 */ /* 0x100fe200078e0024 */
[----:B------:R-:W-:Y:S01]  /*2fa0*/  PRMT R36, RZ, 0x7610, R36 ;  /* 0x00007610ff247816 */ /* 0x000fe20000000024 */
[----:B-1----:R-:W-:Y:S01]  /*2fb0*/  IMAD.WIDE R52, R110, 0x2, R34 ;  /* 0x000000026e347825 */ /* 0x002fe200078e0222 */
[----:B------:R-:W-:Y:S02]  /*2fc0*/  LOP3.LUT R78, R79, R78, RZ, 0x3c, !PT ;  /* 0x0000004e4f4e7212 */ /* 0x000fe400078e3cff */
[----:B------:R-:W-:Y:S02]  /*2fd0*/  PRMT R37, RZ, 0x7610, R37 ;  /* 0x00007610ff257816 */ /* 0x000fe40000000025 */
[----:B------:R0:W2:Y:S01]  /*2fe0*/  @!P0 LDG.E.U16 R36, desc[UR8][R52.64] ;  /* 0x0000000834248981 */ /* 0x0000a2000c1e1500 */
[----:B------:R-:W-:-:S02]  /*2ff0*/  LOP3.LUT R81, R81, R80, RZ, 0x3c, !PT ;  /* 0x0000005051517212 */ /* 0x000fc400078e3cff */
[----:B------:R-:W-:Y:S01]  /*3000*/  LOP3.LUT R79, R79, R78, RZ, 0x3c, !PT ;  /* 0x0000004e4f4f7212 */ /* 0x000fe200078e3cff */
[----:B---3--:R-:W-:Y:S01]  /*3010*/  STS.U16 [R112+UR5+0x4200], R59 ;  /* 0x0042003b70007988 */ /* 0x008fe20008000405 */
[----:B------:R-:W-:Y:S01]  /*3020*/  LOP3.LUT R80, R81, R80, RZ, 0x3c, !PT ;  /* 0x0000005051507212 */ /* 0x000fe200078e3cff */
[----:B0-----:R-:W-:Y:S02]  /*3030*/  IMAD.WIDE R52, R110, 0x2, R76 ;  /* 0x000000026e347825 */ /* 0x001fe400078e024c */
[----:B----4-:R0:W-:Y:S01]  /*3040*/  STS.U16 [R108+UR5], R38 ;  /* 0x000000266c007988 */ /* 0x0101e20008000405 */
[----:B------:R-:W-:-:S03]  /*3050*/  LOP3.LUT R83, R83, R82, RZ, 0x3c, !PT ;  /* 0x0000005253537212 */ /* 0x000fc600078e3cff */
[----:B------:R1:W3:Y:S01]  /*3060*/  @!P0 LDG.E.U16 R37, desc[UR8][R52.64] ;  /* 0x0000000834258981 */ /* 0x0002e2000c1e1500 */
[----:B------:R-:W-:Y:S02]  /*3070*/  LOP3.LUT R81, R81, R80, RZ, 0x3c, !PT ;  /* 0x0000005051517212 */ /* 0x000fe400078e3cff */
[----:B0-----:R-:W-:Y:S01]  /*3080*/  PRMT R38, RZ, 0x7610, R38 ;  /* 0x00007610ff267816 */ /* 0x001fe20000000026 */
[----:B-1----:R-:W-:Y:S01]  /*3090*/  IMAD.WIDE R52, R110, 0x2, R78 ;  /* 0x000000026e347825 */ /* 0x002fe200078e024e */
[----:B------:R-:W-:Y:S01]  /*30a0*/  LOP3.LUT R82, R83, R82, RZ, 0x3c, !PT ;  /* 0x0000005253527212 */ /* 0x000fe200078e3cff */
[----:B-----5:R0:W-:Y:S01]  /*30b0*/  STS.U16 [R108+UR5+0x200], R58 ;  /* 0x0002003a6c007988 */ /* 0x0201e20008000405 */
[----:B------:R-:W-:-:S03]  /*30c0*/  LOP3.LUT R85, R85, R84, RZ, 0x3c, !PT ;  /* 0x0000005455557212 */ /* 0x000fc600078e3cff */
[----:B------:R1:W4:Y:S01]  /*30d0*/  @!P0 LDG.E.U16 R38, desc[UR8][R52.64] ;  /* 0x0000000834268981 */ /* 0x000322000c1e1500 */
[----:B------:R-:W-:Y:S02]  /*30e0*/  LOP3.LUT R83, R83, R82, RZ, 0x3c, !PT ;  /* 0x0000005253537212 */ /* 0x000fe400078e3cff */
[----:B0-----:R-:W-:Y:S01]  /*30f0*/  PRMT R58, RZ, 0x7610, R58 ;  /* 0x00007610ff3a7816 */ /* 0x001fe2000000003a */
[----:B-1----:R-:W-:Y:S01]  /*3100*/  IMAD.WIDE R52, R110, 0x2, R80 ;  /* 0x000000026e347825 */ /* 0x002fe200078e0250 */
[----:B------:R-:W-:Y:S01]  /*3110*/  LOP3.LUT R84, R85, R84, RZ, 0x3c, !PT ;  /* 0x0000005455547212 */ /* 0x000fe200078e3cff */
[----:B------:R0:W-:Y:S01]  /*3120*/  STS.U16 [R108+UR5+0x400], R57 ;  /* 0x000400396c007988 */ /* 0x0001e20008000405 */
[----:B------:R-:W-:-:S03]  /*3130*/  LOP3.LUT R87, R87, R86, RZ, 0x3c, !PT ;  /* 0x0000005657577212 */ /* 0x000fc600078e3cff */
[----:B------:R1:W5:Y:S01]  /*3140*/  @!P0 LDG.E.U16 R58, desc[UR8][R52.64] ;  /* 0x00000008343a8981 */ /* 0x000362000c1e1500 */
        /* <DEDUP_REMOVED lines=24> */
[----:B------:R-:W-:Y:S02]  /*32d0*/  LOP3.LUT R92, R93, R92, RZ, 0x3c, !PT ;  /* 0x0000005c5d5c7212 */ /* 0x000fe400078e3cff */
[----:B------:R-:W-:Y:S02]  /*32e0*/  PRMT R59, RZ, 0x7610, R59 ;  /* 0x00007610ff3b7816 */ /* 0x000fe4000000003b */
[----:B------:R0:W5:Y:S01]  /*32f0*/  @!P0 LDG.E.U16 R54, desc[UR8][R52.64] ;  /* 0x0000000834368981 */ /* 0x000162000c1e1500 */
[----:B------:R-:W-:-:S02]  /*3300*/  LOP3.LUT R95, R95, R94, RZ, 0x3c, !PT ;  /* 0x0000005e5f5f7212 */ /* 0x000fc400078e3cff */
[----:B------:R-:W-:Y:S01]  /*3310*/  LOP3.LUT R93, R93, R92, RZ, 0x3c, !PT ;  /* 0x0000005c5d5d7212 */ /* 0x000fe200078e3cff */
[----:B------:R-:W-:Y:S01]  /*3320*/  STS.U16 [R108+UR5+0xc00], R51 ;  /* 0x000c00336c007988 */ /* 0x000fe20008000405 */
[----:B------:R-:W-:Y:S01]  /*3330*/  LOP3.LUT R94, R95, R94, RZ, 0x3c, !PT ;  /* 0x0000005e5f5e7212 */ /* 0x000fe200078e3cff */
[----:B0-----:R-:W-:Y:S01]  /*3340*/  IMAD.WIDE R52, R110, 0x2, R90 ;  /* 0x000000026e347825 */ /* 0x001fe200078e025a */
[----:B------:R-:W-:-:S04]  /*3350*/  LOP3.LUT R97, R97, R96, RZ, 0x3c, !PT ;  /* 0x0000006061617212 */ /* 0x000fc800078e3cff */
[----:B------:R0:W5:Y:S01]  /*3360*/  @!P0 LDG.E.U16 R59, desc[UR8][R52.64] ;  /* 0x00000008343b8981 */ /* 0x000162000c1e1500 */
[----:B------:R-:W-:Y:S02]  /*3370*/  LOP3.LUT R95, R95, R94, RZ, 0x3c, !PT ;  /* 0x0000005e5f5f7212 */ /* 0x000fe400078e3cff */
[----:B------:R-:W-:Y:S01]  /*3380*/  LOP3.LUT R96, R97, R96, RZ, 0x3c, !PT ;  /* 0x0000006061607212 */ /* 0x000fe200078e3cff */
[----:B------:R1:W-:Y:S01]  /*3390*/  STS.U16 [R108+UR5+0xe00], R50 ;  /* 0x000e00326c007988 */ /* 0x0003e20008000405 */
[----:B0-----:R-:W-:Y:S02]  /*33a0*/  PRMT R52, RZ, 0x7610, R52 ;  /* 0x00007610ff347816 */ /* 0x001fe40000000034 */
[----:B------:R-:W-:Y:S01]  /*33b0*/  PRMT R53, RZ, 0x7610, R53 ;  /* 0x00007610ff357816 */ /* 0x000fe20000000035 */
[----:B-1----:R-:W-:Y:S01]  /*33c0*/  IMAD.WIDE R50, R110, 0x2, R92 ;  /* 0x000000026e327825 */ /* 0x002fe200078e025c */
[----:B------:R-:W-:-:S04]  /*33d0*/  LOP3.LUT R99, R99, R98, RZ, 0x3c, !PT ;  /* 0x0000006263637212 */ /* 0x000fc800078e3cff */
[----:B------:R0:W5:Y:S01]  /*33e0*/  @!P0 LDG.E.U16 R52, desc[UR8][R50.64] ;  /* 0x0000000832348981 */ /* 0x000162000c1e1500 */
[----:B------:R-:W-:Y:S02]  /*33f0*/  LOP3.LUT R97, R97, R96, RZ, 0x3c, !PT ;  /* 0x0000006061617212 */ /* 0x000fe400078e3cff */
[----:B------:R-:W-:Y:S02]  /*3400*/  LOP3.LUT R98, R99, R98, RZ, 0x3c, !PT ;  /* 0x0000006263627212 */ /* 0x000fe400078e3cff */
[----:B------:R-:W-:Y:S01]  /*3410*/  LOP3.LUT R101, R101, R100, RZ, 0x3c, !PT ;  /* 0x0000006465657212 */ /* 0x000fe200078e3cff */
[----:B------:R-:W-:Y:S01]  /*3420*/  STS.U16 [R108+UR5+0x1000], R49 ;  /* 0x001000316c007988 */ /* 0x000fe20008000405 */
[----:B0-----:R-:W-:Y:S01]  /*3430*/  IMAD.WIDE R50, R110, 0x2, R94 ;  /* 0x000000026e327825 */ /* 0x001fe200078e025e */
[----:B------:R-:W-:-:S04]  /*3440*/  LOP3.LUT R105, R105, R104, RZ, 0x3c, !PT ;  /* 0x0000006869697212 */ /* 0x000fc800078e3cff */
[----:B------:R0:W5:Y:S01]  /*3450*/  @!P0 LDG.E.U16 R53, desc[UR8][R50.64] ;  /* 0x0000000832358981 */ /* 0x000162000c1e1500 */
[----:B------:R-:W-:Y:S02]  /*3460*/  LOP3.LUT R99, R99, R98, RZ, 0x3c, !PT ;  /* 0x0000006263637212 */ /* 0x000fe400078e3cff */
[----:B------:R-:W-:Y:S02]  /*3470*/  LOP3.LUT R100, R101, R100, RZ, 0x3c, !PT ;  /* 0x0000006465647212 */ /* 0x000fe400078e3cff */
[----:B------:R-:W-:Y:S02]  /*3480*/  LOP3.LUT R104, R105, R104, RZ, 0x3c, !PT ;  /* 0x0000006869687212 */ /* 0x000fe400078e3cff */
[----:B0-----:R-:W-:Y:S01]  /*3490*/  PRMT R50, RZ, 0x7610, R50 ;  /* 0x00007610ff327816 */ /* 0x001fe20000000032 */
[----:B------:R0:W-:Y:S01]  /*34a0*/  STS.U16 [R108+UR5+0x1200], R48 ;  /* 0x001200306c007988 */ /* 0x0001e20008000405 */
[----:B------:R-:W-:Y:S02]  /*34b0*/  PRMT R51, RZ, 0x7610, R51 ;  /* 0x00007610ff337816 */ /* 0x000fe40000000033 */
[----:B------:R-:W-:Y:S01]  /*34c0*/  LOP3.LUT R103, R103, R102, RZ, 0x3c, !PT ;  /* 0x0000006667677212 */ /* 0x000fe200078e3cff */
[----:B0-----:R-:W-:Y:S01]  /*34d0*/  IMAD.WIDE R48, R110, 0x2, R96 ;  /* 0x000000026e307825 */ /* 0x001fe200078e0260 */
[----:B------:R-:W-:-:S04]  /*34e0*/  LOP3.LUT R107, R107, R106, RZ, 0x3c, !PT ;  /* 0x0000006a6b6b7212 */ /* 0x000fc800078e3cff */
[----:B------:R0:W5:Y:S01]  /*34f0*/  @!P0 LDG.E.U16 R50, desc[UR8][R48.64] ;  /* 0x0000000830328981 */ /* 0x000162000c1e1500 */
[----:B------:R-:W-:Y:S02]  /*3500*/  LOP3.LUT R101, R101, R100, RZ, 0x3c, !PT ;  /* 0x0000006465657212 */ /* 0x000fe400078e3cff */
[----:B------:R-:W-:Y:S02]  /*3510*/  LOP3.LUT R105, R105, R104, RZ, 0x3c, !PT ;  /* 0x0000006869697212 */ /* 0x000fe400078e3cff */
[----:B------:R-:W-:Y:S01]  /*3520*/  LOP3.LUT R102, R103, R102, RZ, 0x3c, !PT ;  /* 0x0000006667667212 */ /* 0x000fe200078e3cff */
[----:B------:R-:W-:Y:S01]  /*3530*/  STS.U16 [R108+UR5+0x1400], R47 ;  /* 0x0014002f6c007988 */ /* 0x000fe20008000405 */
[----:B0-----:R-:W-:Y:S01]  /*3540*/  IMAD.WIDE R48, R110, 0x2, R98 ;  /* 0x000000026e307825 */ /* 0x001fe200078e0262 */
[----:B------:R-:W-:Y:S02]  /*3550*/  LOP3.LUT R106, R107, R106, RZ, 0x3c, !PT ;  /* 0x0000006a6b6a7212 */ /* 0x000fe400078e3cff */
[----:B------:R-:W-:-:S02]  /*3560*/  PRMT R61, RZ, 0x7610, R61 ;  /* 0x00007610ff3d7816 */ /* 0x000fc4000000003d */
[----:B------:R0:W5:Y:S01]  /*3570*/  @!P0 LDG.E.U16 R51, desc[UR8][R48.64] ;  /* 0x0000000830338981 */ /* 0x000162000c1e1500 */
[----:B------:R-:W-:Y:S02]  /*3580*/  LOP3.LUT R103, R103, R102, RZ, 0x3c, !PT ;  /* 0x0000006667677212 */ /* 0x000fe400078e3cff */
[----:B------:R-:W-:Y:S02]  /*3590*/  LOP3.LUT R107, R107, R106, RZ, 0x3c, !PT ;  /* 0x0000006a6b6b7212 */ /* 0x000fe400078e3cff */
[----:B0-----:R-:W-:Y:S01]  /*35a0*/  PRMT R48, RZ, 0x7610, R48 ;  /* 0x00007610ff307816 */ /* 0x001fe20000000030 */
[----:B------:R0:W-:Y:S01]  /*35b0*/  STS.U16 [R108+UR5+0x1600], R46 ;  /* 0x0016002e6c007988 */ /* 0x0001e20008000405 */
[----:B------:R-:W-:Y:S02]  /*35c0*/  PRMT R49, RZ, 0x7610, R49 ;  /* 0x00007610ff317816 */ /* 0x000fe40000000031 */
[----:B------:R-:W-:Y:S01]  /*35d0*/  PRMT R63, RZ, 0x7610, R63 ;  /* 0x00007610ff3f7816 */ /* 0x000fe2000000003f */
[----:B0-----:R-:W-:-:S05]  /*35e0*/  IMAD.WIDE R46, R110, 0x2, R100 ;  /* 0x000000026e2e7825 */ /* 0x001fca00078e0264 */
[----:B------:R0:W5:Y:S04]  /*35f0*/  @!P0 LDG.E.U16 R48, desc[UR8][R46.64] ;  /* 0x000000082e308981 */ /* 0x000168000c1e1500 */
[----:B------:R-:W-:Y:S01]  /*3600*/  STS.U16 [R108+UR5+0x1800], R45 ;  /* 0x0018002d6c007988 */ /* 0x000fe20008000405 */
[----:B0-----:R-:W-:-:S05]  /*3610*/  IMAD.WIDE R46, R110, 0x2, R102 ;  /* 0x000000026e2e7825 */ /* 0x001fca00078e0266 */
[----:B------:R-:W5:Y:S04]  /*3620*/  @!P0 LDG.E.U16 R49, desc[UR8][R46.64] ;  /* 0x000000082e318981 */ /* 0x000f68000c1e1500 */
[----:B------:R0:W-:Y:S02]  /*3630*/  STS.U16 [R108+UR5+0x1a00], R44 ;  /* 0x001a002c6c007988 */ /* 0x0001e40008000405 */
[----:B0-----:R-:W-:-:S05]  /*3640*/  IMAD.WIDE R44, R110, 0x2, R104 ;  /* 0x000000026e2c7825 */ /* 0x001fca00078e0268 */
[----:B------:R0:W5:Y:S04]  /*3650*/  @!P0 LDG.E.U16 R61, desc[UR8][R44.64] ;  /* 0x000000082c3d8981 */ /* 0x000168000c1e1500 */
[----:B------:R-:W-:Y:S01]  /*3660*/  STS.U16 [R108+UR5+0x1c00], R39 ;  /* 0x001c00276c007988 */ /* 0x000fe20008000405 */
[----:B0-----:R-:W-:-:S05]  /*3670*/  IMAD.WIDE R44, R110, 0x2, R106 ;  /* 0x000000026e2c7825 */ /* 0x001fca00078e026a */
[----:B------:R-:W5:Y:S01]  /*3680*/  @!P0 LDG.E.U16 R63, desc[UR8][R44.64] ;  /* 0x000000082c3f8981 */ /* 0x000f62000c1e1500 */
[C---:B------:R-:W-:Y:S01]  /*3690*/  IMAD.WIDE R34, R111.reuse, 0x2, R34 ;  /* 0x000000026f227825 */ /* 0x040fe200078e0222 */
[----:B------:R-:W-:Y:S02]  /*36a0*/  UIADD3 UR6, UPT, UPT, UR6, -0x1, URZ ;  /* 0xffffffff06067890 */ /* 0x000fe4000fffe0ff */
[----:B------:R-:W-:Y:S01]  /*36b0*/  UIADD3 UR7, UPT, UPT, UR7, -0x20, URZ ;  /* 0xffffffe007077890 */ /* 0x000fe2000fffe0ff */
[----:B------:R-:W-:Y:S01]  /*36c0*/  IMAD.WIDE R32, R111, 0x2, R32 ;  /* 0x000000026f207825 */ /* 0x000fe200078e0220 */
[----:B------:R-:W-:-:S03]  /*36d0*/  UISETP.NE.U32.AND UP0, UPT, UR6, URZ, UPT ;  /* 0x000000ff0600728c */ /* 0x000fc6000bf05070 */
[C---:B------:R-:W-:Y:S01]  /*36e0*/  IMAD.WIDE R30, R111.reuse, 0x2, R30 ;  /* 0x000000026f1e7825 */ /* 0x040fe200078e021e */
[----:B--2---:R-:W-:Y:S03]  /*36f0*/  STS.U16 [R108+UR5+0x1e00], R36 ;  /* 0x001e00246c007988 */ /* 0x004fe60008000405 */
[----:B------:R-:W-:-:S04]  /*3700*/  IMAD.WIDE R28, R111, 0x2, R28 ;  /* 0x000000026f1c7825 */ /* 0x000fc800078e021c */
[----:B------:R-:W-:-:S04]  /*3710*/  IMAD.WIDE R26, R111, 0x2, R26 ;  /* 0x000000026f1a7825 */ /* 0x000fc800078e021a */
[----:B------:R-:W-:-:S04]  /*3720*/  IMAD.WIDE R24, R111, 0x2, R24 ;  /* 0x000000026f187825 */ /* 0x000fc800078e0218 */
[C---:B------:R-:W-:Y:S01]  /*3730*/  IMAD.WIDE R22, R111.reuse, 0x2, R22 ;  /* 0x000000026f167825 */ /* 0x040fe200078e0216 */
[----:B---3--:R-:W-:Y:S03]  /*3740*/  STS.U16 [R108+UR5+0x2000], R37 ;  /* 0x002000256c007988 */ /* 0x008fe60008000405 */
[----:B------:R-:W-:-:S04]  /*3750*/  IMAD.WIDE R20, R111, 0x2, R20 ;  /* 0x000000026f147825 */ /* 0x000fc800078e0214 */
[----:B------:R-:W-:-:S04]  /*3760*/  IMAD.WIDE R18, R111, 0x2, R18 ;  /* 0x000000026f127825 */ /* 0x000fc800078e0212 */
[----:B------:R-:W-:-:S04]  /*3770*/  IMAD.WIDE R16, R111, 0x2, R16 ;  /* 0x000000026f107825 */ /* 0x000fc800078e0210 */
[C---:B------:R-:W-:Y:S01]  /*3780*/  IMAD.WIDE R14, R111.reuse, 0x2, R14 ;  /* 0x000000026f0e7825 */ /* 0x040fe200078e020e */
[----:B----4-:R-:W-:Y:S03]  /*3790*/  STS.U16 [R108+UR5+0x2200], R38 ;  /* 0x002200266c007988 */ /* 0x010fe60008000405 */
[----:B------:R-:W-:-:S04]  /*37a0*/  IMAD.WIDE R12, R111, 0x2, R12 ;  /* 0x000000026f0c7825 */ /* 0x000fc800078e020c */
[----:B------:R-:W-:-:S04]  /*37b0*/  IMAD.WIDE R10, R111, 0x2, R10 ;  /* 0x000000026f0a7825 */ /* 0x000fc800078e020a */
[----:B------:R-:W-:-:S04]  /*37c0*/  IMAD.WIDE R8, R111, 0x2, R8 ;  /* 0x000000026f087825 */ /* 0x000fc800078e0208 */
[C---:B------:R-:W-:Y:S01]  /*37d0*/  IMAD.WIDE R6, R111.reuse, 0x2, R6 ;  /* 0x000000026f067825 */ /* 0x040fe200078e0206 */
[----:B-----5:R-:W-:Y:S03]  /*37e0*/  STS.U16 [R108+UR5+0x2400], R58 ;  /* 0x0024003a6c007988 */ /* 0x020fe60008000405 */
[----:B------:R-:W-:-:S04]  /*37f0*/  IMAD.WIDE R4, R111, 0x2, R4 ;  /* 0x000000026f047825 */ /* 0x000fc800078e0204 */
[----:B------:R-:W-:Y:S01]  /*3800*/  IMAD.WIDE R2, R125, 0x2, R2 ;  /* 0x000000027d027825 */ /* 0x000fe200078e0202 */
[----:B------:R-:W-:Y:S04]  /*3810*/  STS.U16 [R108+UR5+0x2600], R57 ;  /* 0x002600396c007988 */ /* 0x000fe80008000405 */
        /* <DEDUP_REMOVED lines=11> */
[----:B------:R-:W-:Y:S01]  /*38d0*/  STS.U16 [R108+UR5+0x3e00], R63 ;  /* 0x003e003f6c007988 */ /* 0x000fe20008000405 */
[----:B------:R-:W-:Y:S06]  /*38e0*/  BAR.SYNC.DEFER_BLOCKING 0x0 ;  /* 0x0000000000007b1d */ /* 0x000fec0000010000 */
[----:B------:R-:W-:Y:S04]  /*38f0*/  LDSM.16.MT88.4 R44, [R113+0x4000] ;  /* 0x00400000712c783b */ /* 0x000fe80000004200 */
[----:B------:R-:W0:Y:S04]  /*3900*/  LDSM.16.M88.4 R36, [R0] ;  /* 0x000000000024783b */ /* 0x000e280000000200 */
[----:B------:R-:W1:Y:S04]  /*3910*/  LDSM.16.M88.4 R52, [R0+0x1000] ;  /* 0x001000000034783b */ /* 0x000e680000000200 */
[----:B------:R-:W2:Y:S04]  /*3920*/  LDSM.16.M88.4 R48, [R0+0x2000] ;  /* 0x002000000030783b */ /* 0x000ea80000000200 */
[----:B------:R-:W3:Y:S04]  /*3930*/  LDSM.16.M88.4 R56, [R0+0x3000] ;  /* 0x003000000038783b */ /* 0x000ee80000000200 */
[----:B------:R-:W4:Y:S01]  /*3940*/  LDSM.16.MT88.4 R60, [R113+0x4200] ;  /* 0x00420000713c783b */ /* 0x000f220000004200 */
[----:B0-----:R-:W-:Y:S01]  /*3950*/  HMMA.16816.F32.BF16 R72, R44, R36, R72 ;  /* 0x000000242c48723c */ /* 0x001fe20000041848 */
[----:B------:R-:W-:-:S04]  /*3960*/  IMAD.WIDE R36, R111, 0x2, R104 ;  /* 0x000000026f247825 */ /* 0x000fc800078e0268 */
[----:B------:R-:W-:Y:S02]  /*3970*/  IMAD.MOV.U32 R105, RZ, RZ, R36 ;  /* 0x000000ffff697224 */ /* 0x000fe400078e0024 */
[----:B------:R-:W-:Y:S01]  /*3980*/  IMAD.MOV.U32 R104, RZ, RZ, R37 ;  /* 0x000000ffff687224 */ /* 0x000fe200078e0025 */
[----:B-1----:R-:W-:Y:S01]  /*3990*/  HMMA.16816.F32.BF16 R68, R44, R52, R68 ;  /* 0x000000342c44723c */ /* 0x002fe20000041844 */
[----:B------:R-:W-:-:S04]  /*39a0*/  IMAD.WIDE R36, R111, 0x2, R96 ;  /* 0x000000026f247825 */ /* 0x000fc800078e0260 */
[----:B------:R-:W-:Y:S02]  /*39b0*/  IMAD.MOV.U32 R97, RZ, RZ, R36 ;  /* 0x000000ffff617224 */ /* 0x000fe400078e0024 */
[----:B------:R-:W-:Y:S01]  /*39c0*/  IMAD.MOV.U32 R96, RZ, RZ, R37 ;  /* 0x000000ffff607224 */ /* 0x000fe200078e0025 */
[----:B--2---:R-:W-:Y:S01]  /*39d0*/  HMMA.16816.F32.BF16 R64, R44, R48, R64 ;  /* 0x000000302c40723c */ /* 0x004fe20000041840 */
[----:B------:R-:W-:-:S04]  /*39e0*/  IMAD.WIDE R36, R111, 0x2, R92 ;  /* 0x000000026f247825 */ /* 0x000fc800078e025c */
[----:B------:R-:W-:Y:S02]  /*39f0*/  IMAD.MOV.U32 R93, RZ, RZ, R36 ;  /* 0x000000ffff5d7224 */ /* 0x000fe400078e0024 */
[----:B------:R-:W-:Y:S01]  /*3a00*/  IMAD.MOV.U32 R92, RZ, RZ, R37 ;  /* 0x000000ffff5c7224 */ /* 0x000fe200078e0025 */
[----:B---3--:R-:W-:Y:S01]  /*3a10*/  HMMA.16816.F32.BF16 R40, R44, R56, R40 ;  /* 0x000000382c28723c */ /* 0x008fe20000041828 */
[----:B------:R-:W-:-:S04]  /*3a20*/  IMAD.WIDE R36, R111, 0x2, R86 ;  /* 0x000000026f247825 */ /* 0x000fc800078e0256 */
[----:B------:R-:W-:Y:S02]  /*3a30*/  IMAD.MOV.U32 R87, RZ, RZ, R36 ;  /* 0x000000ffff577224 */ /* 0x000fe400078e0024 */
[----:B------:R-:W-:Y:S01]  /*3a40*/  IMAD.MOV.U32 R86, RZ, RZ, R37 ;  /* 0x000000ffff567224 */ /* 0x000fe200078e0025 */
[----:B----4-:R-:W-:Y:S01]  /*3a50*/  HMMA.16816.F32.BF16 R72, R60, R38, R72 ;  /* 0x000000263c48723c */ /* 0x010fe20000041848 */
[----:B------:R-:W-:-:S04]  /*3a60*/  IMAD.WIDE R38, R111, 0x2, R100 ;  /* 0x000000026f267825 */ /* 0x000fc800078e0264 */
[----:B------:R-:W-:-:S03]  /*3a70*/  IMAD.WIDE R36, R111, 0x2, R80 ;  /* 0x000000026f247825 */ /* 0x000fc600078e0250 */
[----:B------:R-:W-:Y:S01]  /*3a80*/  HMMA.16816.F32.BF16 R68, R60, R54, R68 ;  /* 0x000000363c44723c */ /* 0x000fe20000041844 */
[----:B------:R-:W-:Y:S02]  /*3a90*/  IMAD.MOV.U32 R101, RZ, RZ, R38 ;  /* 0x000000ffff657224 */ /* 0x000fe400078e0026 */
[----:B------:R-:W-:Y:S02]  /*3aa0*/  IMAD.MOV.U32 R100, RZ, RZ, R39 ;  /* 0x000000ffff647224 */ /* 0x000fe400078e0027 */
[----:B------:R-:W-:-:S03]  /*3ab0*/  IMAD.WIDE R38, R111, 0x2, R94 ;  /* 0x000000026f267825 */ /* 0x000fc600078e025e */
[----:B------:R-:W-:Y:S01]  /*3ac0*/  HMMA.16816.F32.BF16 R64, R60, R50, R64 ;  /* 0x000000323c40723c */ /* 0x000fe20000041840 */
[----:B------:R-:W-:Y:S02]  /*3ad0*/  IMAD.MOV.U32 R81, RZ, RZ, R36 ;  /* 0x000000ffff517224 */ /* 0x000fe400078e0024 */
[----:B------:R-:W-:Y:S02]  /*3ae0*/  IMAD.MOV.U32 R80, RZ, RZ, R37 ;  /* 0x000000ffff507224 */ /* 0x000fe400078e0025 */
[----:B------:R-:W-:-:S03]  /*3af0*/  IMAD.WIDE R36, R111, 0x2, R76 ;  /* 0x000000026f247825 */ /* 0x000fc600078e024c */
[----:B------:R-:W-:Y:S01]  /*3b00*/  HMMA.16816.F32.BF16 R40, R60, R58, R40 ;  /* 0x0000003a3c28723c */ /* 0x000fe20000041828 */
[----:B------:R-:W-:Y:S01]  /*3b10*/  IMAD.WIDE R44, R111, 0x2, R106 ;  /* 0x000000026f2c7825 */ /* 0x000fe200078e026a */
[----:B------:R-:W-:-:S03]  /*3b20*/  MOV R76, R37 ;  /* 0x00000025004c7202 */ /* 0x000fc60000000f00 */
[----:B------:R-:W-:Y:S02]  /*3b30*/  IMAD.MOV.U32 R95, RZ, RZ, R38 ;  /* 0x000000ffff5f7224 */ /* 0x000fe400078e0026 */
[----:B------:R-:W-:Y:S02]  /*3b40*/  IMAD.MOV.U32 R94, RZ, RZ, R39 ;  /* 0x000000ffff5e7224 */ /* 0x000fe400078e0027 */
[----:B------:R-:W-:-:S04]  /*3b50*/  IMAD.WIDE R38, R111, 0x2, R88 ;  /* 0x000000026f267825 */ /* 0x000fc800078e0258 */
[----:B------:R-:W-:Y:S01]  /*3b60*/  IMAD.MOV.U32 R107, RZ, RZ, R44 ;  /* 0x000000ffff6b7224 */ /* 0x000fe200078e002c */
[----:B------:R-:W-:Y:S01]  /*3b70*/  MOV R89, R38 ;  /* 0x0000002600597202 */ /* 0x000fe20000000f00 */
[----:B------:R-:W-:Y:S02]  /*3b80*/  IMAD.MOV.U32 R106, RZ, RZ, R45 ;  /* 0x000000ffff6a7224 */ /* 0x000fe400078e002d */
[----:B------:R-:W-:Y:S02]  /*3b90*/  IMAD.MOV.U32 R77, RZ, RZ, R36 ;  /* 0x000000ffff4d7224 */ /* 0x000fe400078e0024 */
[----:B------:R-:W-:-:S04]  /*3ba0*/  IMAD.WIDE R44, R111, 0x2, R98 ;  /* 0x000000026f2c7825 */ /* 0x000fc800078e0262 */
[----:B------:R-:W-:Y:S02]  /*3bb0*/  IMAD.MOV.U32 R37, RZ, RZ, R34 ;  /* 0x000000ffff257224 */ /* 0x000fe400078e0022 */
[----:B------:R-:W-:Y:S02]  /*3bc0*/  IMAD.MOV.U32 R36, RZ, RZ, R35 ;  /* 0x000000ffff247224 */ /* 0x000fe400078e0023 */
[----:B------:R-:W-:Y:S02]  /*3bd0*/  IMAD.MOV.U32 R34, RZ, RZ, R32 ;  /* 0x000000ffff227224 */ /* 0x000fe400078e0020 */
[----:B------:R-:W-:Y:S02]  /*3be0*/  IMAD.MOV.U32 R35, RZ, RZ, R33 ;  /* 0x000000ffff237224 */ /* 0x000fe400078e0021 */
[----:B------:R-:W-:Y:S02]  /*3bf0*/  IMAD.MOV.U32 R32, RZ, RZ, R30 ;  /* 0x000000ffff207224 */ /* 0x000fe400078e001e */
[----:B------:R-:W-:-:S02]  /*3c00*/  IMAD.MOV.U32 R33, RZ, RZ, R31 ;  /* 0x000000ffff217224 */ /* 0x000fc400078e001f */
[----:B------:R-:W-:Y:S02]  /*3c10*/  IMAD.MOV.U32 R88, RZ, RZ, R39 ;  /* 0x000000ffff587224 */ /* 0x000fe400078e0027 */
[----:B------:R-:W-:Y:S02]  /*3c20*/  IMAD.MOV.U32 R31, RZ, RZ, R28 ;  /* 0x000000ffff1f7224 */ /* 0x000fe400078e001c */
[----:B------:R-:W-:Y:S02]  /*3c30*/  IMAD.MOV.U32 R30, RZ, RZ, R29 ;  /* 0x000000ffff1e7224 */ /* 0x000fe400078e001d */
[----:B------:R-:W-:Y:S02]  /*3c40*/  IMAD.MOV.U32 R99, RZ, RZ, R44 ;  /* 0x000000ffff637224 */ /* 0x000fe400078e002c */
[----:B------:R-:W-:Y:S02]  /*3c50*/  IMAD.MOV.U32 R98, RZ, RZ, R45 ;  /* 0x000000ffff627224 */ /* 0x000fe400078e002d */
[----:B------:R-:W-:-:S04]  /*3c60*/  IMAD.WIDE R38, R111, 0x2, R84 ;  /* 0x000000026f267825 */ /* 0x000fc800078e0254 */
[----:B------:R-:W-:Y:S02]  /*3c70*/  IMAD.MOV.U32 R28, RZ, RZ, R26 ;  /* 0x000000ffff1c7224 */ /* 0x000fe400078e001a */
[----:B------:R-:W-:Y:S02]  /*3c80*/  IMAD.MOV.U32 R29, RZ, RZ, R27 ;  /* 0x000000ffff1d7224 */ /* 0x000fe400078e001b */
[----:B------:R-:W-:-:S04]  /*3c90*/  IMAD.WIDE R44, R111, 0x2, R90 ;  /* 0x000000026f2c7825 */ /* 0x000fc800078e025a */
[----:B------:R-:W-:Y:S01]  /*3ca0*/  IMAD.MOV.U32 R26, RZ, RZ, R24 ;  /* 0x000000ffff1a7224 */ /* 0x000fe200078e0018 */
[----:B------:R-:W-:Y:S01]  /*3cb0*/  MOV R24, R22 ;  /* 0x0000001600187202 */ /* 0x000fe20000000f00 */
        /* <DEDUP_REMOVED lines=8> */
[----:B------:R-:W-:-:S04]  /*3d40*/  IMAD.WIDE R46, R111, 0x2, R102 ;  /* 0x000000026f2e7825 */ /* 0x000fc800078e0266 */
[----:B------:R-:W-:Y:S01]  /*3d50*/  IMAD.MOV.U32 R91, RZ, RZ, R44 ;  /* 0x000000ffff5b7224 */ /* 0x000fe200078e002c */
[----:B------:R-:W-:Y:S01]  /*3d60*/  MOV R102, R47 ;  /* 0x0000002f00667202 */ /* 0x000fe20000000f00 */
[----:B------:R-:W-:Y:S02]  /*3d70*/  IMAD.MOV.U32 R90, RZ, RZ, R45 ;  /* 0x000000ffff5a7224 */ /* 0x000fe400078e002d */
[----:B------:R-:W-:-:S04]  /*3d80*/  IMAD.WIDE R38, R111, 0x2, R78 ;  /* 0x000000026f267825 */ /* 0x000fc800078e024e */
[----:B------:R-:W-:Y:S02]  /*3d90*/  IMAD.MOV.U32 R18, RZ, RZ, R16 ;  /* 0x000000ffff127224 */ /* 0x000fe400078e0010 */
[----:B------:R-:W-:Y:S02]  /*3da0*/  IMAD.MOV.U32 R19, RZ, RZ, R17 ;  /* 0x000000ffff137224 */ /* 0x000fe400078e0011 */
[----:B------:R-:W-:-:S04]  /*3db0*/  IMAD.WIDE R44, R111, 0x2, R82 ;  /* 0x000000026f2c7825 */ /* 0x000fc800078e0252 */
[----:B------:R-:W-:Y:S02]  /*3dc0*/  IMAD.MOV.U32 R16, RZ, RZ, R14 ;  /* 0x000000ffff107224 */ /* 0x000fe400078e000e */
[----:B------:R-:W-:Y:S02]  /*3dd0*/  IMAD.MOV.U32 R17, RZ, RZ, R15 ;  /* 0x000000ffff117224 */ /* 0x000fe400078e000f */
[----:B------:R-:W-:Y:S02]  /*3de0*/  IMAD.MOV.U32 R14, RZ, RZ, R12 ;  /* 0x000000ffff0e7224 */ /* 0x000fe400078e000c */
[----:B------:R-:W-:Y:S01]  /*3df0*/  IMAD.MOV.U32 R15, RZ, RZ, R13 ;  /* 0x000000ffff0f7224 */ /* 0x000fe200078e000d */
[----:B------:R-:W-:Y:S01]  /*3e00*/  MOV R13, R11 ;  /* 0x0000000b000d7202 */ /* 0x000fe20000000f00 */
[----:B------:R-:W-:Y:S02]  /*3e10*/  IMAD.MOV.U32 R12, RZ, RZ, R10 ;  /* 0x000000ffff0c7224 */ /* 0x000fe400078e000a */
[----:B------:R-:W-:-:S02]  /*3e20*/  IMAD.MOV.U32 R79, RZ, RZ, R38 ;  /* 0x000000ffff4f7224 */ /* 0x000fc400078e0026 */
        /* <DEDUP_REMOVED lines=9> */
[----:B------:R-:W-:Y:S01]  /*3ec0*/  IMAD.MOV.U32 R39, RZ, RZ, R5 ;  /* 0x000000ffff277224 */ /* 0x000fe200078e0005 */
[----:B------:R-:W-:Y:S06]  /*3ed0*/  BRA.U UP0, `(.L_x_2) ;  /* 0xffffffe900b87547 */ /* 0x000fec000b83ffff */
[----:B------:R-:W-:Y:S02]  /*3ee0*/  F2FP.BF16.F32.PACK_AB R6, R71, R75 ;  /* 0x0000004b4706723e */ /* 0x000fe400000010ff */
[----:B------:R-:W-:Y:S02]  /*3ef0*/  F2FP.BF16.F32.PACK_AB R8, R69, R73 ;  /* 0x000000494508723e */ /* 0x000fe400000010ff */
[----:B------:R-:W-:Y:S02]  /*3f00*/  F2FP.BF16.F32.PACK_AB R7, R43, R67 ;  /* 0x000000432b07723e */ /* 0x000fe400000010ff */
[----:B------:R-:W-:Y:S02]  /*3f10*/  F2FP.BF16.F32.PACK_AB R71, R42, R66 ;  /* 0x000000422a47723e */ /* 0x000fe400000010ff */
[----:B------:R-:W-:Y:S02]  /*3f20*/  F2FP.BF16.F32.PACK_AB R70, R70, R74 ;  /* 0x0000004a4646723e */ /* 0x000fe400000010ff */
[----:B------:R-:W-:-:S02]  /*3f30*/  F2FP.BF16.F32.PACK_AB R9, R41, R65 ;  /* 0x000000412909723e */ /* 0x000fc400000010ff */
[----:B------:R-:W-:Y:S02]  /*3f40*/  F2FP.BF16.F32.PACK_AB R69, R40, R64 ;  /* 0x000000402845723e */ /* 0x000fe400000010ff */
[----:B------:R-:W-:-:S07]  /*3f50*/  F2FP.BF16.F32.PACK_AB R68, R68, R72 ;  /* 0x000000484444723e */ /* 0x000fce00000010ff */
.L_x_1:
[----:B------:R-:W-:Y:S01]  /*3f60*/  SHF.R.S32.HI R0, RZ, 0x4, R124 ;  /* 0x00000004ff007819 */ /* 0x000fe2000001147c */
[----:B------:R-:W-:Y:S01]  /*3f70*/  BAR.SYNC.DEFER_BLOCKING 0x0 ;  /* 0x0000000000007b1d */ /* 0x000fe20000010000 */
[----:B------:R-:W-:Y:S02]  /*3f80*/  LOP3.LUT R4, R124, 0xe0, RZ, 0xc0, !PT ;  /* 0x000000e07c047812 */ /* 0x000fe400078ec0ff */
[----:B------:R-:W-:Y:S02]  /*3f90*/  SGXT R0, R0, 0x1 ;  /* 0x000000010000781a */ /* 0x000fe40000000200 */
[----:B------:R-:W-:-:S03]  /*3fa0*/  LOP3.LUT R2, R124, 0xc, RZ, 0xc0, !PT ;  /* 0x0000000c7c027812 */ /* 0x000fc600078ec0ff */
[----:B------:R-:W0:Y:S01]  /*3fb0*/  LDC R29, c[0x0][0x3b8] ;  /* 0x0000ee00ff1d7b82 */ /* 0x000e220000000800 */
[----:B------:R-:W-:Y:S01]  /*3fc0*/  LOP3.LUT R3, R0, 0x820, RZ, 0xc0, !PT ;  /* 0x0000082000037812 */ /* 0x000fe200078ec0ff */
[----:B------:R-:W-:Y:S01]  /*3fd0*/  IMAD.SHL.U32 R0, R4, 0x8, RZ ;  /* 0x0000000804007824 */ /* 0x000fe200078e00ff */
[----:B------:R-:W-:Y:S01]  /*3fe0*/  LOP3.LUT R119, R119, 0x100, RZ, 0xc0, !PT ;  /* 0x0000010077777812 */ /* 0x000fe200078ec0ff */
[C---:B------:R-:W-:Y:S01]  /*3ff0*/  IMAD R5, R2.reuse, 0x40, R109 ;  /* 0x0000004002057824 */ /* 0x040fe200078e026d */
[----:B------:R-:W1:Y:S01]  /*4000*/  LDCU.128 UR12, c[0x0][0x390] ;  /* 0x00007200ff0c77ac */ /* 0x000e620008000c00 */
[----:B------:R-:W-:Y:S01]  /*4010*/  IMAD R3, R2, 0x2, R3 ;  /* 0x0000000202037824 */ /* 0x000fe200078e0203 */
[C-C-:B------:R-:W-:Y:S01]  /*4020*/  LOP3.LUT R11, R114.reuse, 0xd0, R122.reuse, 0xfe, !PT ;  /* 0x000000d0720b7812 */ /* 0x140fe200078efe7a */
[----:B------:R-:W-:Y:S01]  /*4030*/  IMAD.SHL.U32 R5, R5, 0x8, RZ ;  /* 0x0000000805057824 */ /* 0x000fe200078e00ff */
[----:B------:R-:W2:Y:S01]  /*4040*/  LDCU UR4, c[0x0][0x3b4] ;  /* 0x00007680ff0477ac */ /* 0x000ea20008000800 */
[----:B------:R-:W-:-:S02]  /*4050*/  LOP3.LUT R12, R114, 0x10, R122, 0xfe, !PT ;  /* 0x00000010720c7812 */ /* 0x000fc400078efe7a */
[----:B------:R-:W-:Y:S02]  /*4060*/  LOP3.LUT R121, R3, R121, R0, 0x1e, !PT ;  /* 0x0000007903797212 */ /* 0x000fe400078e1e00 */
[----:B------:R-:W-:Y:S02]  /*4070*/  LOP3.LUT R0, R5, 0x60, R124, 0x78, !PT ;  /* 0x0000006005007812 */ /* 0x000fe400078e787c */
[----:B------:R-:W-:Y:S01]  /*4080*/  LOP3.LUT R10, R121, 0x40, RZ, 0x3c, !PT ;  /* 0x00000040790a7812 */ /* 0x000fe200078e3cff */
[----:B------:R-:W-:Y:S01]  /*4090*/  STS.64 [R121+UR5], R68 ;  /* 0x0000004479007988 */ /* 0x000fe20008000a05 */
[----:B------:R-:W-:Y:S02]  /*40a0*/  IADD3 R119, PT, PT, R0, UR5, R119 ;  /* 0x0000000500777c10 */ /* 0x000fe4000fffe077 */
[----:B------:R-:W-:Y:S01]  /*40b0*/  LOP3.LUT R0, R114, R122, RZ, 0xfc, !PT ;  /* 0x0000007a72007212 */ /* 0x000fe200078efcff */
[----:B------:R-:W-:Y:S01]  /*40c0*/  STS.64 [R121+UR5+0x80], R8 ;  /* 0x0000800879007988 */ /* 0x000fe20008000a05 */
[----:B-1----:R-:W-:Y:S01]  /*40d0*/  ISETP.GE.AND P0, PT, R120, UR14, PT ;  /* 0x0000000e78007c0c */ /* 0x002fe2000bf06270 */
[-C--:B0-----:R-:W-:Y:S01]  /*40e0*/  IMAD R23, R12, R29.reuse, RZ ;  /* 0x0000001d0c177224 */ /* 0x081fe200078e02ff */
[----:B------:R-:W-:Y:S01]  /*40f0*/  LEA.HI R124, R124, R114, RZ, 0x1c ;  /* 0x000000727c7c7211 */ /* 0x000fe200078fe0ff */
[----:B------:R-:W-:Y:S01]  /*4100*/  STS.64 [R10+UR5+0x1000], R70 ;  /* 0x001000460a007988 */ /* 0x000fe20008000a05 */
[----:B--2---:R-:W-:Y:S01]  /*4110*/  IMAD R120, R120, UR4, RZ ;  /* 0x0000000478787c24 */ /* 0x004fe2000f8e02ff */
[C---:B------:R-:W-:Y:S01]  /*4120*/  ISETP.LT.AND P1, PT, R0.reuse, UR15, !P0 ;  /* 0x0000000f00007c0c */ /* 0x040fe2000c721270 */
[----:B------:R-:W-:Y:S01]  /*4130*/  IMAD R13, R0, R29, RZ ;  /* 0x0000001d000d7224 */ /* 0x000fe200078e02ff */
[----:B------:R0:W-:Y:S01]  /*4140*/  STS.64 [R10+UR5+0x1080], R6 ;  /* 0x001080060a007988 */ /* 0x0001e20008000a05 */
[--C-:B------:R-:W-:Y:S01]  /*4150*/  LOP3.LUT R21, R114, 0xe0, R122.reuse, 0xfe, !PT ;  /* 0x000000e072157812 */ /* 0x100fe200078efe7a */
[----:B------:R-:W-:Y:S01]  /*4160*/  VIADD R17, R124, 0x30 ;  /* 0x000000307c117836 */ /* 0x000fe20000000000 */
[----:B------:R-:W-:Y:S01]  /*4170*/  LEA R25, P2, R120, UR12, 0x1 ;  /* 0x0000000c78197c11 */ /* 0x000fe2000f8408ff */
[----:B------:R-:W-:Y:S01]  /*4180*/  BAR.SYNC.DEFER_BLOCKING 0x0 ;  /* 0x0000000000007b1d */ /* 0x000fe20000010000 */
[----:B------:R-:W-:Y:S01]  /*4190*/  LOP3.LUT R19, R114, 0xc0, R122, 0xfe, !PT ;  /* 0x000000c072137812 */ /* 0x000fe200078efe7a */
[----:B------:R-:W-:Y:S01]  /*41a0*/  IMAD R24, R29, 0x20, R13 ;  /* 0x000000201d187824 */ /* 0x000fe200078e020d */
[----:B------:R-:W-:-:S02]  /*41b0*/  LEA.HI.X.SX32 R27, R120, UR13, 0x1, P2 ;  /* 0x0000000d781b7c11 */ /* 0x000fc400090f0eff */
[----:B------:R-:W-:Y:S02]  /*41c0*/  ISETP.LT.AND P2, PT, R11, UR15, !P0 ;  /* 0x0000000f0b007c0c */ /* 0x000fe4000c741270 */
[C-C-:B------:R-:W-:Y:S02]  /*41d0*/  LOP3.LUT R15, R114.reuse, 0xa0, R122.reuse, 0xfe, !PT ;  /* 0x000000a0720f7812 */ /* 0x140fe400078efe7a */
[C---:B0-----:R-:W-:Y:S02]  /*41e0*/  LEA R10, P3, R13.reuse, R25, 0x1 ;  /* 0x000000190d0a7211 */ /* 0x041fe400078608ff */
[----:B------:R-:W-:Y:S02]  /*41f0*/  LOP3.LUT R18, R114, 0x90, R122, 0xfe, !PT ;  /* 0x0000009072127812 */ /* 0x000fe400078efe7a */
[----:B------:R-:W-:Y:S02]  /*4200*/  LEA.HI.X.SX32 R11, R13, R27, 0x1, P3 ;  /* 0x0000001b0d0b7211 */ /* 0x000fe400018f0eff */
[----:B------:R-:W-:-:S02]  /*4210*/  ISETP.LT.AND P3, PT, R12, UR15, !P0 ;  /* 0x0000000f0c007c0c */ /* 0x000fc4000c761270 */
[C-C-:B------:R-:W-:Y:S02]  /*4220*/  LOP3.LUT R20, R114.reuse, 0x80, R122.reuse, 0xfe, !PT ;  /* 0x0000008072147812 */ /* 0x140fe400078efe7a */
[C-C-:B------:R-:W-:Y:S02]  /*4230*/  LOP3.LUT R22, R114.reuse, 0x60, R122.reuse, 0xfe, !PT ;  /* 0x0000006072167812 */ /* 0x140fe400078efe7a */
[C-C-:B------:R-:W-:Y:S02]  /*4240*/  LOP3.LUT R0, R114.reuse, 0x50, R122.reuse, 0xfe, !PT ;  /* 0x0000005072007812 */ /* 0x140fe400078efe7a */
[C-C-:B------:R-:W-:Y:S01]  /*4250*/  LOP3.LUT R16, R114.reuse, 0x40, R122.reuse, 0xfe, !PT ;  /* 0x0000004072107812 */ /* 0x140fe200078efe7a */
[----:B------:R-:W0:Y:S01]  /*4260*/  LDS.64 R4, [R119] ;  /* 0x0000000077047984 */ /* 0x000e220000000a00 */
[C---:B------:R-:W-:Y:S02]  /*4270*/  LEA R12, P5, R23.reuse, R25, 0x1 ;  /* 0x00000019170c7211 */ /* 0x040fe400078a08ff */
[----:B------:R-:W-:Y:S01]  /*4280*/  LOP3.LUT R114, R114, 0x20, R122, 0xfe, !PT ;  /* 0x0000002072727812 */ /* 0x000fe200078efe7a */
[----:B------:R-:W1:Y:S01]  /*4290*/  LDS.64 R2, [R119+0x200] ;  /* 0x0002000077027984 */ /* 0x000e620000000a00 */
[----:B------:R-:W-:-:S02]  /*42a0*/  LEA.HI.X.SX32 R13, R23, R27, 0x1, P5 ;  /* 0x0000001b170d7211 */ /* 0x000fc400028f0eff */
[----:B------:R-:W-:Y:S01]  /*42b0*/  ISETP.LT.AND P4, PT, R114, UR15, !P0 ;  /* 0x0000000f72007c0c */ /* 0x000fe2000c781270 */
[----:B------:R-:W2:Y:S01]  /*42c0*/  LDS.64 R6, [R119+0x400] ;  /* 0x0004000077067984 */ /* 0x000ea20000000a00 */
[C---:B------:R-:W-:Y:S02]  /*42d0*/  LEA R14, P6, R24.reuse, R25, 0x1 ;  /* 0x00000019180e7211 */ /* 0x040fe400078c08ff */
[----:B------:R-:W-:Y:S01]  /*42e0*/  ISETP.LT.AND P5, PT, R15, UR15, !P0 ;  /* 0x0000000f0f007c0c */ /* 0x000fe2000c7a1270 */
[----:B------:R-:W3:Y:S01]  /*42f0*/  LDS.64 R8, [R119+0x600] ;  /* 0x0006000077087984 */ /* 0x000ee20000000a00 */
[----:B------:R-:W-:Y:S02]  /*4300*/  LEA.HI.X.SX32 R15, R24, R27, 0x1, P6 ;  /* 0x0000001b180f7211 */ /* 0x000fe400030f0eff */
[----:B------:R-:W-:Y:S01]  /*4310*/  LEA R24, R29, R24, 0x5 ;  /* 0x000000181d187211 */ /* 0x000fe200078e28ff */
[----:B0-----:R0:W-:Y:S01]  /*4320*/  @P1 STG.E.U16 desc[UR8][R10.64], R4 ;  /* 0x000000040a001986 */ /* 0x0011e2000c101508 */
[C---:B------:R-:W-:Y:S01]  /*4330*/  ISETP.LT.AND P1, PT, R17.reuse, UR15, !P0 ;  /* 0x0000000f11007c0c */ /* 0x040fe2000c721270 */
[----:B------:R-:W-:-:S02]  /*4340*/  IMAD R17, R17, R29, RZ ;  /* 0x0000001d11117224 */ /* 0x000fc400078e02ff */
[----:B-1----:R1:W-:Y:S01]  /*4350*/  @P3 STG.E.U16 desc[UR8][R12.64], R2 ;  /* 0x000000020c003986 */ /* 0x0023e2000c101508 */
[----:B------:R-:W-:Y:S02]  /*4360*/  ISETP.LT.AND P3, PT, R16, UR15, !P0 ;  /* 0x0000000f10007c0c */ /* 0x000fe4000c761270 */
[C---:B------:R-:W-:Y:S01]  /*4370*/  LEA R16, P6, R17.reuse, R25, 0x1 ;  /* 0x0000001911107211 */ /* 0x040fe200078c08ff */
[----:B--2---:R2:W-:Y:S01]  /*4380*/  @P4 STG.E.U16 desc[UR8][R14.64], R6 ;  /* 0x000000060e004986 */ /* 0x0045e2000c101508 */
[----:B------:R-:W-:Y:S01]  /*4390*/  ISETP.LT.AND P4, PT, R0, UR15, !P0 ;  /* 0x0000000f00007c0c */ /* 0x000fe2000c781270 */
[----:B------:R-:W-:Y:S01]  /*43a0*/  VIADD R0, R124, 0x70 ;  /* 0x000000707c007836 */ /* 0x000fe20000000000 */
[----:B------:R-:W-:Y:S02]  /*43b0*/  LEA.HI.X.SX32 R17, R17, R27, 0x1, P6 ;  /* 0x0000001b11117211 */ /* 0x000fe400030f0eff */
[----:B0-----:R-:W-:Y:S02]  /*43c0*/  LEA R10, P6, R24, R25, 0x1 ;  /* 0x00000019180a7211 */ /* 0x001fe400078c08ff */
[----:B-1----:R-:W-:Y:S01]  /*43d0*/  PRMT R13, R4, 0x7632, R13 ;  /* 0x00007632040d7816 */ /* 0x002fe2000000000d */
[C---:B------:R-:W-:Y:S01]  /*43e0*/  IMAD R4, R29.reuse, 0x10, R24 ;  /* 0x000000101d047824 */ /* 0x040fe200078e0218 */
[----:B------:R-:W-:Y:S01]  /*43f0*/  LEA.HI.X.SX32 R11, R24, R27, 0x1, P6 ;  /* 0x0000001b180b7211 */ /* 0x000fe200030f0eff */
[----:B---3--:R0:W-:Y:S01]  /*4400*/  @P1 STG.E.U16 desc[UR8][R16.64], R8 ;  /* 0x0000000810001986 */ /* 0x0081e2000c101508 */
[----:B------:R-:W-:Y:S01]  /*4410*/  ISETP.LT.AND P1, PT, R22, UR15, !P0 ;  /* 0x0000000f16007c0c */ /* 0x000fe2000c721270 */
[----:B------:R-:W-:Y:S01]  /*4420*/  IMAD R22, R29, 0x10, R4 ;  /* 0x000000101d167824 */ /* 0x000fe200078e0204 */
[----:B------:R-:W-:Y:S01]  /*4430*/  LEA R12, P6, R4, R25, 0x1 ;  /* 0x00000019040c7211 */ /* 0x000fe200078c08ff */
[----:B------:R1:W-:Y:S01]  /*4440*/  @P3 STG.E.U16 desc[UR8][R10.64], R13 ;  /* 0x0000000d0a003986 */ /* 0x0003e2000c101508 */
[C---:B------:R-:W-:Y:S01]  /*4450*/  ISETP.LT.AND P3, PT, R0.reuse, UR15, !P0 ;  /* 0x0000000f00007c0c */ /* 0x040fe2000c761270 */
[----:B------:R-:W-:Y:S01]  /*4460*/  IMAD R0, R0, R29, RZ ;  /* 0x0000001d00007224 */ /* 0x000fe200078e02ff */
[----:B--2---:R-:W-:-:S02]  /*4470*/  PRMT R6, R2, 0x7632, R6 ;  /* 0x0000763202067816 */ /* 0x004fc40000000006 */
[----:B0-----:R-:W-:Y:S02]  /*4480*/  PRMT R8, R8, 0x7632, R8 ;  /* 0x0000763208087816 */ /* 0x001fe40000000008 */
[----:B-1----:R-:W-:Y:S02]  /*4490*/  LEA.HI.X.SX32 R13, R4, R27, 0x1, P6 ;  /* 0x0000001b040d7211 */ /* 0x002fe400030f0eff */
[----:B------:R-:W-:Y:S02]  /*44a0*/  LEA R14, P6, R22, R25, 0x1 ;  /* 0x00000019160e7211 */ /* 0x000fe400078c08ff */
[----:B------:R-:W-:Y:S01]  /*44b0*/  PRMT R4, R6, 0x7632, R4 ;  /* 0x0000763206047816 */ /* 0x000fe20000000004 */
[----:B------:R0:W-:Y:S01]  /*44c0*/  @P4 STG.E.U16 desc[UR8][R12.64], R6 ;  /* 0x000000060c004986 */ /* 0x0001e2000c101508 */
[----:B------:R-:W-:Y:S01]  /*44d0*/  LEA.HI.X.SX32 R15, R22, R27, 0x1, P6 ;  /* 0x0000001b160f7211 */ /* 0x000fe200030f0eff */
[----:B------:R-:W-:Y:S01]  /*44e0*/  IMAD R22, R29, 0x20, R22 ;  /* 0x000000201d167824 */ /* 0x000fe200078e0216 */
[----:B------:R-:W-:-:S02]  /*44f0*/  LEA R10, P6, R0, R25, 0x1 ;  /* 0x00000019000a7211 */ /* 0x000fc400078c08ff */
[----:B------:R-:W-:Y:S01]  /*4500*/  ISETP.LT.AND P4, PT, R20, UR15, !P0 ;  /* 0x0000000f14007c0c */ /* 0x000fe2000c781270 */
[----:B------:R-:W-:Y:S01]  /*4510*/  IMAD R2, R29, 0x10, R22 ;  /* 0x000000101d027824 */ /* 0x000fe200078e0216 */
[----:B------:R-:W-:Y:S01]  /*4520*/  LEA.HI.X.SX32 R11, R0, R27, 0x1, P6 ;  /* 0x0000001b000b7211 */ /* 0x000fe200030f0eff */
[----:B------:R-:W-:Y:S01]  /*4530*/  VIADD R0, R124, 0xb0 ;  /* 0x000000b07c007836 */ /* 0x000fe20000000000 */
[----:B------:R-:W-:Y:S01]  /*4540*/  LEA R16, P6, R22, R25, 0x1 ;  /* 0x0000001916107211 */ /* 0x000fe200078c08ff */
[----:B------:R1:W-:Y:S01]  /*4550*/  @P1 STG.E.U16 desc[UR8][R14.64], R4 ;  /* 0x000000040e001986 */ /* 0x0003e2000c101508 */
[----:B------:R-:W-:Y:S01]  /*4560*/  ISETP.LT.AND P1, PT, R18, UR15, !P0 ;  /* 0x0000000f12007c0c */ /* 0x000fe2000c721270 */
[----:B------:R-:W-:Y:S01]  /*4570*/  VIADD R124, R124, 0xf0 ;  /* 0x000000f07c7c7836 */ /* 0x000fe20000000000 */
[----:B------:R-:W-:Y:S01]  /*4580*/  LEA.HI.X.SX32 R17, R22, R27, 0x1, P6 ;  /* 0x0000001b16117211 */ /* 0x000fe200030f0eff */
[----:B------:R2:W-:Y:S01]  /*4590*/  @P3 STG.E.U16 desc[UR8][R10.64], R8 ;  /* 0x000000080a003986 */ /* 0x0005e2000c101508 */
[----:B0-----:R-:W-:-:S03]  /*45a0*/  LEA R12, P3, R2, R25, 0x1 ;  /* 0x00000019020c7211 */ /* 0x001fc600078608ff */
[----:B------:R0:W-:Y:S01]  /*45b0*/  @P4 STG.E.U16 desc[UR8][R16.64], R5 ;  /* 0x0000000510004986 */ /* 0x0001e2000c101508 */
[C---:B------:R-:W-:Y:S01]  /*45c0*/  ISETP.LT.AND P4, PT, R0.reuse, UR15, !P0 ;  /* 0x0000000f00007c0c */ /* 0x040fe2000c781270 */
[----:B------:R-:W-:Y:S01]  /*45d0*/  IMAD R0, R0, R29, RZ ;  /* 0x0000001d00007224 */ /* 0x000fe200078e02ff */
[----:B------:R-:W-:Y:S01]  /*45e0*/  LEA.HI.X.SX32 R13, R2, R27, 0x1, P3 ;  /* 0x0000001b020d7211 */ /* 0x000fe200018f0eff */
[----:B-1----:R-:W-:-:S03]  /*45f0*/  IMAD R4, R29, 0x10, R2 ;  /* 0x000000101d047824 */ /* 0x002fc600078e0202 */
[-C--:B------:R-:W-:Y:S01]  /*4600*/  LEA R14, P3, R0, R25.reuse, 0x1 ;  /* 0x00000019000e7211 */ /* 0x080fe200078608ff */
[C---:B------:R-:W-:Y:S01]  /*4610*/  IMAD R2, R29.reuse, 0x20, R4 ;  /* 0x000000201d027824 */ /* 0x040fe200078e0204 */
[----:B------:R1:W-:Y:S01]  /*4620*/  @P1 STG.E.U16 desc[UR8][R12.64], R3 ;  /* 0x000000030c001986 */ /* 0x0003e2000c101508 */
[----:B--2---:R-:W-:Y:S01]  /*4630*/  LEA R10, P1, R4, R25, 0x1 ;  /* 0x00000019040a7211 */ /* 0x004fe200078208ff */
[----:B------:R-:W-:Y:S01]  /*4640*/  IMAD R8, R124, R29, RZ ;  /* 0x0000001d7c087224 */ /* 0x000fe200078e02ff */
[----:B------:R-:W-:Y:S01]  /*4650*/  LEA.HI.X.SX32 R15, R0, R27, 0x1, P3 ;  /* 0x0000001b000f7211 */ /* 0x000fe200018f0eff */
[C---:B------:R-:W-:Y:S01]  /*4660*/  IMAD R6, R29.reuse, 0x10, R2 ;  /* 0x000000101d067824 */ /* 0x040fe200078e0202 */
[----:B0-----:R-:W-:Y:S02]  /*4670*/  LEA R16, P3, R2, R25, 0x1 ;  /* 0x0000001902107211 */ /* 0x001fe400078608ff */
[----:B------:R-:W-:Y:S01]  /*4680*/  LEA.HI.X.SX32 R11, R4, R27, 0x1, P1 ;  /* 0x0000001b040b7211 */ /* 0x000fe200008f0eff */
[----:B------:R-:W-:Y:S01]  /*4690*/  IMAD R0, R29, 0x10, R6 ;  /* 0x000000101d007824 */ /* 0x000fe200078e0206 */
[----:B------:R-:W-:-:S02]  /*46a0*/  LEA R18, P6, R6, R25, 0x1 ;  /* 0x0000001906127211 */ /* 0x000fc400078c08ff */
[----:B------:R-:W-:Y:S01]  /*46b0*/  LEA.HI.X.SX32 R17, R2, R27, 0x1, P3 ;  /* 0x0000001b02117211 */ /* 0x000fe200018f0eff */
[----:B------:R0:W-:Y:S01]  /*46c0*/  @P5 STG.E.U16 desc[UR8][R10.64], R7 ;  /* 0x000000070a005986 */ /* 0x0001e2000c101508 */
[C---:B-1----:R-:W-:Y:S02]  /*46d0*/  LEA R12, P1, R0.reuse, R25, 0x1 ;  /* 0x00000019000c7211 */ /* 0x042fe400078208ff */
[----:B------:R-:W-:Y:S01]  /*46e0*/  ISETP.LT.AND P3, PT, R19, UR15, !P0 ;  /* 0x0000000f13007c0c */ /* 0x000fe2000c761270 */
[----:B------:R0:W-:Y:S01]  /*46f0*/  @P4 STG.E.U16 desc[UR8][R14.64], R9 ;  /* 0x000000090e004986 */ /* 0x0001e2000c101508 */
[-C--:B------:R-:W-:Y:S02]  /*4700*/  LEA.HI.X.SX32 R13, R0, R27.reuse, 0x1, P1 ;  /* 0x0000001b000d7211 */ /* 0x080fe400008f0eff */
[----:B------:R-:W-:Y:S02]  /*4710*/  LEA.HI.X.SX32 R19, R6, R27, 0x1, P6 ;  /* 0x0000001b06137211 */ /* 0x000fe400030f0eff */
[----:B------:R-:W-:-:S02]  /*4720*/  ISETP.LT.AND P1, PT, R21, UR15, !P0 ;  /* 0x0000000f15007c0c */ /* 0x000fc4000c721270 */
[----:B------:R-:W-:Y:S02]  /*4730*/  LEA R20, P6, R8, R25, 0x1 ;  /* 0x0000001908147211 */ /* 0x000fe400078c08ff */
[----:B------:R-:W-:Y:S02]  /*4740*/  ISETP.LT.AND P0, PT, R124, UR15, !P0 ;  /* 0x0000000f7c007c0c */ /* 0x000fe4000c701270 */
[----:B------:R-:W-:Y:S02]  /*4750*/  LEA.HI.X.SX32 R21, R8, R27, 0x1, P6 ;  /* 0x0000001b08157211 */ /* 0x000fe400030f0eff */
[----:B------:R-:W-:Y:S02]  /*4760*/  PRMT R8, R5, 0x7632, R8 ;  /* 0x0000763205087816 */ /* 0x000fe40000000008 */
[----:B------:R-:W-:Y:S02]  /*4770*/  PRMT R3, R3, 0x7632, R3 ;  /* 0x0000763203037816 */ /* 0x000fe40000000003 */
[----:B------:R-:W-:Y:S01]  /*4780*/  PRMT R6, R7, 0x7632, R6 ;  /* 0x0000763207067816 */ /* 0x000fe20000000006 */
[----:B------:R0:W-:Y:S04]  /*4790*/  @P3 STG.E.U16 desc[UR8][R16.64], R8 ;  /* 0x0000000810003986 */ /* 0x0001e8000c101508 */
[----:B------:R0:W-:Y:S04]  /*47a0*/  @P2 STG.E.U16 desc[UR8][R18.64], R3 ;  /* 0x0000000312002986 */ /* 0x0001e8000c101508 */
[----:B------:R0:W-:Y:S01]  /*47b0*/  @P1 STG.E.U16 desc[UR8][R12.64], R6 ;  /* 0x000000060c001986 */ /* 0x0001e2000c101508 */
[----:B------:R-:W-:Y:S05]  /*47c0*/  @!P0 EXIT ;  /* 0x000000000000894d */ /* 0x000fea0003800000 */
[----:B0-----:R-:W-:-:S05]  /*47d0*/  PRMT R10, R9, 0x7632, R10 ;  /* 0x00007632090a7816 */ /* 0x001fca000000000a */
[----:B------:R-:W-:Y:S01]  /*47e0*/  STG.E.U16 desc[UR8][R20.64], R10 ;  /* 0x0000000a14007986 */ /* 0x000fe2000c101508 */
[----:B------:R-:W-:Y:S05]  /*47f0*/  EXIT ;  /* 0x000000000000794d */ /* 0x000fea0003800000 */
.L_x_3:
[----:B------:R-:W-:-:S00]  /*4800*/  BRA `(.L_x_3) ;  /* 0xfffffffc00fc7947 */ /* 0x000fc0000383ffff */
[----:B------:R-:W-:-:S00]  /*4810*/  NOP ;  /* 0x0000000000007918 */ /* 0x000fc00000000000 */
        /* <DEDUP_REMOVED lines=14> */
.L_x_4:


//--------------------- .nv.shared.matmul_kernel  --------------------------
	.section	.nv.shared.matmul_kernel,"aw",@nobits
	.sectionflags	@""
	.align	16
	.zero		1024


//--------------------- .nv.shared.reserved.0     --------------------------
	.section	.nv.shared.reserved.0,"aw",@nobits
	.weak		__nv_reservedSMEM_offset_0_alias
	.size		__nv_reservedSMEM_offset_0_alias, 0, 64
	.other		__nv_reservedSMEM_offset_0_alias,@"STO_CUDA_RESERVED_SHARED STV_DEFAULT"
__nv_reservedSMEM_offset_0_alias:
	.zero		0
	.zero		64


//--------------------- .nv.constant0.matmul_kernel --------------------------
	.section	.nv.constant0.matmul_kernel,"a",@progbits
	.sectionflags	@""
	.align	4
.nv.constant0.matmul_kernel:
	.zero		976


//--------------------- SYMBOLS --------------------------

	.type		.nv.reservedSmem.offset0,@object
	.size		.nv.reservedSmem.offset0,0x4
	.type		.nv.reservedSmem.cap,@object
	.size		.nv.reservedSmem.cap,0x4
